// auto-generated by cutlass_sweep.gemm — config: {"arch": "sm_100", "cluster_m": 4, "cluster_n": 1, "dtype": "e5m2", "dtype_b": "e5m2", "layout": "nt", "stages": 0, "tile_k": 32, "tile_m": 256, "tile_n": 64}
#include "cutlass/cutlass.h"
#include "cutlass/gemm/collective/collective_builder.hpp"
#include "cutlass/gemm/device/gemm_universal_adapter.h"
#include "cutlass/gemm/kernel/gemm_universal.hpp"
#include "cutlass/epilogue/collective/collective_builder.hpp"

using ElemA = cutlass::float_e5m2_t;
using ElemB = cutlass::float_e5m2_t;
using ElemCD = cutlass::float_e5m2_t;
using Acc  = float;
using TileShape    = cute::Shape<cute::_256, cute::_64, cute::_32>;
using ClusterShape = cute::Shape<cute::_4, cute::_1, cute::_1>;

using CollectiveEpilogue = typename cutlass::epilogue::collective::CollectiveBuilder<
    cutlass::arch::Sm100, cutlass::arch::OpClassTensorOp,
    TileShape, ClusterShape,
    cutlass::epilogue::collective::EpilogueTileAuto,
    Acc, Acc,
    ElemCD, cutlass::layout::RowMajor, 128 / cutlass::sizeof_bits<ElemCD>::value,
    ElemCD, cutlass::layout::RowMajor, 128 / cutlass::sizeof_bits<ElemCD>::value,
    cutlass::epilogue::collective::EpilogueScheduleAuto
  >::CollectiveOp;

using CollectiveMainloop = typename cutlass::gemm::collective::CollectiveBuilder<
    cutlass::arch::Sm100, cutlass::arch::OpClassTensorOp,
    ElemA, cutlass::layout::RowMajor, 128 / cutlass::sizeof_bits<ElemA>::value,
    ElemB, cutlass::layout::ColumnMajor, 128 / cutlass::sizeof_bits<ElemB>::value,
    Acc,
    TileShape, ClusterShape,
    cutlass::gemm::collective::StageCountAutoCarveout<static_cast<int>(sizeof(typename CollectiveEpilogue::SharedStorage))>,
    cutlass::gemm::collective::KernelScheduleAuto
  >::CollectiveOp;

using GemmKernel = cutlass::gemm::kernel::GemmUniversal<
    cute::Shape<int,int,int,int>,
    CollectiveMainloop,
    CollectiveEpilogue
>;
using Gemm = cutlass::gemm::device::GemmUniversalAdapter<GemmKernel>;

// Force the device kernel symbol into the cubin without needing a host main.
auto* _anchor = &cutlass::device_kernel<GemmKernel>;


// ===== COMPILED SASS (sm_100a) =====

	.target	sm_100a

	.elftype	@"ET_EXEC"


//--------------------- .note.nv.tkinfo           --------------------------
	.section	.note.nv.tkinfo,"",@"SHT_NOTE"
	.sectionflags	@"SHF_NOTE_NV_TKINFO"
	.tkinfo
        /*0018*/ 	.word	0x00000002
        /*0030*/ 	.string	""
        /*0030*/ 	.string	"ptxas"
        /*0030*/ 	.string	"Cuda compilation tools, release 13.0, V13.0.88"
        /*0030*/ 	.string	"Build cuda_13.0.r13.0/compiler.36424714_0"
        /*0030*/ 	.string	"-arch sm_100a -m 64 "



//--------------------- .note.nv.cuinfo           --------------------------
	.section	.note.nv.cuinfo,"",@"SHT_NOTE"
	.sectionflags	@"SHF_NOTE_NV_CUINFO"
        /*0018*/ 	.short	0x0002
        /*001a*/ 	.short	0x0064
        /*001c*/ 	.short	0x0082
	.zero		2


//--------------------- .nv.info                  --------------------------
	.section	.nv.info,"",@"SHT_CUDA_INFO"
	.align	4


	//----- nvinfo : EIATTR_REGCOUNT
	.align		4
        /*0000*/ 	.byte	0x04, 0x2f
        /*0002*/ 	.short	(.L_19 - .L_18)
	.align		4
.L_18:
        /*0004*/ 	.word	index@(_ZN7cutlass13device_kernelINS_4gemm6kernel13GemmUniversalIN4cute5tupleIJiiiiEEENS1_10collective13CollectiveMmaINS1_35MainloopSm100TmaUmmaWarpSpecializedILi41ELi2ELi4ENS5_IJNS4_1CILi4EEENSA_ILi1EEESC_EEEEENS5_IJNSA_ILi256EEENSA_ILi64EEENSA_ILi32EEEEEENS_12float_e5m2_tENS5_IJlSC_lEEESJ_SK_NS4_8TiledMMAINS4_8MMA_AtomIJNS4_10MMA_TraitsINS4_25SM100_MMA_F8F6F4_2x1SM_SSEJSJ_SJ_fSF_SG_NS4_17integral_constantINS4_4UMMA5MajorELSR_0EEESS_NSP_INSQ_7ScaleInELST_0EEESU_EEEEEENS4_6LayoutINS5_IJSC_SC_SC_EEENS5_IJNSA_ILi0EEESZ_SZ_EEEEENS5_IJNS4_10UnderscoreES12_S12_EEEEENS4_18SM100_TMA_2SM_LOADENS4_14ComposedLayoutINS4_7SwizzleILi1ELi4ELi3EEENS4_18smem_ptr_flag_bitsILi8EEENSX_INS5_IJNSA_ILi8EEESH_EEENS5_IJSH_SC_EEEEEEEvNS4_8identityENS4_28SM100_TMA_2SM_LOAD_MULTICASTES1F_vS1G_EENS_8epilogue10collective18CollectiveEpilogueINS1J_23Sm100TmaWarpSpecializedILi1ELi1ELi64ELb0ELb0EEEJNS5_IJNSA_ILi128EEESG_SH_EEENS5_IJNSX_IS1O_SC_EENSX_ISG_SC_EEEEESJ_SK_SJ_SK_NS1J_6fusion15FusionCallbacksIS1N_NS1T_17LinearCombinationISJ_fSJ_fLNS_15FloatRoundStyleE2EEES1P_S1S_JEEENS4_5SM1004TMEM4LOAD26SM100_TMEM_LOAD_32dp32b64xENS4_13SM90_TMA_LOADENS16_INS17_ILi2ELi4ELi3EEES1A_NSX_INS5_IJS1B_SG_EEENS5_IJSG_SC_EEEEEEENS4_39AutoVectorizingCopyWithAssumedAlignmentILi128EEENS4_14SM90_TMA_STOREES28_S2A_S2A_EEEvvEEEEvNT_6ParamsE)
        /*0008*/ 	.word	0x0000009a


	//----- nvinfo : EIATTR_FRAME_SIZE
	.align		4
.L_19:
        /*000c*/ 	.byte	0x04, 0x11
        /*000e*/ 	.short	(.L_21 - .L_20)
	.align		4
.L_20:
        /*0010*/ 	.word	index@($__internal_2_$__cuda_sm10x_tcgen05_guardrail_trap_unallocated_columns_being_dealloced)
        /*0014*/ 	.word	0x00000000


	//----- nvinfo : EIATTR_FRAME_SIZE
	.align		4
.L_21:
        /*0018*/ 	.byte	0x04, 0x11
        /*001a*/ 	.short	(.L_23 - .L_22)
	.align		4
.L_22:
        /*001c*/ 	.word	index@($__internal_1_$__cuda_sm10x_tcgen05_guardrail_trap_phase_invalid_during_alloc)
        /*0020*/ 	.word	0x00000000


	//----- nvinfo : EIATTR_FRAME_SIZE
	.align		4
.L_23:
        /*0024*/ 	.byte	0x04, 0x11
        /*0026*/ 	.short	(.L_25 - .L_24)
	.align		4
.L_24:
        /*0028*/ 	.word	index@($__internal_0_$__cuda_sm10x_tcgen05_guardrail_trap_col_being_dealloced_not_returned_by_alloc)
        /*002c*/ 	.word	0x00000000


	//----- nvinfo : EIATTR_FRAME_SIZE
	.align		4
.L_25:
        /*0030*/ 	.byte	0x04, 0x11
        /*0032*/ 	.short	(.L_27 - .L_26)
	.align		4
.L_26:
        /*0034*/ 	.word	index@(_ZN7cutlass13device_kernelINS_4gemm6kernel13GemmUniversalIN4cute5tupleIJiiiiEEENS1_10collective13CollectiveMmaINS1_35MainloopSm100TmaUmmaWarpSpecializedILi41ELi2ELi4ENS5_IJNS4_1CILi4EEENSA_ILi1EEESC_EEEEENS5_IJNSA_ILi256EEENSA_ILi64EEENSA_ILi32EEEEEENS_12float_e5m2_tENS5_IJlSC_lEEESJ_SK_NS4_8TiledMMAINS4_8MMA_AtomIJNS4_10MMA_TraitsINS4_25SM100_MMA_F8F6F4_2x1SM_SSEJSJ_SJ_fSF_SG_NS4_17integral_constantINS4_4UMMA5MajorELSR_0EEESS_NSP_INSQ_7ScaleInELST_0EEESU_EEEEEENS4_6LayoutINS5_IJSC_SC_SC_EEENS5_IJNSA_ILi0EEESZ_SZ_EEEEENS5_IJNS4_10UnderscoreES12_S12_EEEEENS4_18SM100_TMA_2SM_LOADENS4_14ComposedLayoutINS4_7SwizzleILi1ELi4ELi3EEENS4_18smem_ptr_flag_bitsILi8EEENSX_INS5_IJNSA_ILi8EEESH_EEENS5_IJSH_SC_EEEEEEEvNS4_8identityENS4_28SM100_TMA_2SM_LOAD_MULTICASTES1F_vS1G_EENS_8epilogue10collective18CollectiveEpilogueINS1J_23Sm100TmaWarpSpecializedILi1ELi1ELi64ELb0ELb0EEEJNS5_IJNSA_ILi128EEESG_SH_EEENS5_IJNSX_IS1O_SC_EENSX_ISG_SC_EEEEESJ_SK_SJ_SK_NS1J_6fusion15FusionCallbacksIS1N_NS1T_17LinearCombinationISJ_fSJ_fLNS_15FloatRoundStyleE2EEES1P_S1S_JEEENS4_5SM1004TMEM4LOAD26SM100_TMEM_LOAD_32dp32b64xENS4_13SM90_TMA_LOADENS16_INS17_ILi2ELi4ELi3EEES1A_NSX_INS5_IJS1B_SG_EEENS5_IJSG_SC_EEEEEEENS4_39AutoVectorizingCopyWithAssumedAlignmentILi128EEENS4_14SM90_TMA_STOREES28_S2A_S2A_EEEvvEEEEvNT_6ParamsE)
        /*0038*/ 	.word	0x00000000


	//----- nvinfo : EIATTR_MIN_STACK_SIZE
	.align		4
.L_27:
        /*003c*/ 	.byte	0x04, 0x12
        /*003e*/ 	.short	(.L_29 - .L_28)
	.align		4
.L_28:
        /*0040*/ 	.word	index@(_ZN7cutlass13device_kernelINS_4gemm6kernel13GemmUniversalIN4cute5tupleIJiiiiEEENS1_10collective13CollectiveMmaINS1_35MainloopSm100TmaUmmaWarpSpecializedILi41ELi2ELi4ENS5_IJNS4_1CILi4EEENSA_ILi1EEESC_EEEEENS5_IJNSA_ILi256EEENSA_ILi64EEENSA_ILi32EEEEEENS_12float_e5m2_tENS5_IJlSC_lEEESJ_SK_NS4_8TiledMMAINS4_8MMA_AtomIJNS4_10MMA_TraitsINS4_25SM100_MMA_F8F6F4_2x1SM_SSEJSJ_SJ_fSF_SG_NS4_17integral_constantINS4_4UMMA5MajorELSR_0EEESS_NSP_INSQ_7ScaleInELST_0EEESU_EEEEEENS4_6LayoutINS5_IJSC_SC_SC_EEENS5_IJNSA_ILi0EEESZ_SZ_EEEEENS5_IJNS4_10UnderscoreES12_S12_EEEEENS4_18SM100_TMA_2SM_LOADENS4_14ComposedLayoutINS4_7SwizzleILi1ELi4ELi3EEENS4_18smem_ptr_flag_bitsILi8EEENSX_INS5_IJNSA_ILi8EEESH_EEENS5_IJSH_SC_EEEEEEEvNS4_8identityENS4_28SM100_TMA_2SM_LOAD_MULTICASTES1F_vS1G_EENS_8epilogue10collective18CollectiveEpilogueINS1J_23Sm100TmaWarpSpecializedILi1ELi1ELi64ELb0ELb0EEEJNS5_IJNSA_ILi128EEESG_SH_EEENS5_IJNSX_IS1O_SC_EENSX_ISG_SC_EEEEESJ_SK_SJ_SK_NS1J_6fusion15FusionCallbacksIS1N_NS1T_17LinearCombinationISJ_fSJ_fLNS_15FloatRoundStyleE2EEES1P_S1S_JEEENS4_5SM1004TMEM4LOAD26SM100_TMEM_LOAD_32dp32b64xENS4_13SM90_TMA_LOADENS16_INS17_ILi2ELi4ELi3EEES1A_NSX_INS5_IJS1B_SG_EEENS5_IJSG_SC_EEEEEEENS4_39AutoVectorizingCopyWithAssumedAlignmentILi128EEENS4_14SM90_TMA_STOREES28_S2A_S2A_EEEvvEEEEvNT_6ParamsE)
        /*0044*/ 	.word	0x00000000
.L_29:


//--------------------- .nv.compat                --------------------------
	.section	.nv.compat,"",@"SHT_CUDA_COMPAT_INFO"
	.align	4
        /*0000*/ 	.byte	0x02, 0x09, 0x01, 0x00, 0x02, 0x02, 0x02, 0x00, 0x02, 0x05, 0x05, 0x00, 0x03, 0x07, 0x01, 0x01
        /*0010*/ 	.byte	0x02, 0x03, 0x01, 0x00, 0x02, 0x06, 0x01, 0x00, 0x04, 0x0b, 0x08, 0x00, 0x09, 0x00, 0x00, 0x00
        /*0020*/ 	.byte	0x00, 0x00, 0x00, 0x00


//--------------------- .nv.info._ZN7cutlass13device_kernelINS_4gemm6kernel13GemmUniversalIN4cute5tupleIJiiiiEEENS1_10collective13CollectiveMmaINS1_35MainloopSm100TmaUmmaWarpSpecializedILi41ELi2ELi4ENS5_IJNS4_1CILi4EEENSA_ILi1EEESC_EEEEENS5_IJNSA_ILi256EEENSA_ILi64EEENSA_ILi32EEEEEENS_12float_e5m2_tENS5_IJlSC_lEEESJ_SK_NS4_8TiledMMAINS4_8MMA_AtomIJNS4_10MMA_TraitsINS4_25SM100_MMA_F8F6F4_2x1SM_SSEJSJ_SJ_fSF_SG_NS4_17integral_constantINS4_4UMMA5MajorELSR_0EEESS_NSP_INSQ_7ScaleInELST_0EEESU_EEEEEENS4_6LayoutINS5_IJSC_SC_SC_EEENS5_IJNSA_ILi0EEESZ_SZ_EEEEENS5_IJNS4_10UnderscoreES12_S12_EEEEENS4_18SM100_TMA_2SM_LOADENS4_14ComposedLayoutINS4_7SwizzleILi1ELi4ELi3EEENS4_18smem_ptr_flag_bitsILi8EEENSX_INS5_IJNSA_ILi8EEESH_EEENS5_IJSH_SC_EEEEEEEvNS4_8identityENS4_28SM100_TMA_2SM_LOAD_MULTICASTES1F_vS1G_EENS_8epilogue10collective18CollectiveEpilogueINS1J_23Sm100TmaWarpSpecializedILi1ELi1ELi64ELb0ELb0EEEJNS5_IJNSA_ILi128EEESG_SH_EEENS5_IJNSX_IS1O_SC_EENSX_ISG_SC_EEEEESJ_SK_SJ_SK_NS1J_6fusion15FusionCallbacksIS1N_NS1T_17LinearCombinationISJ_fSJ_fLNS_15FloatRoundStyleE2EEES1P_S1S_JEEENS4_5SM1004TMEM4LOAD26SM100_TMEM_LOAD_32dp32b64xENS4_13SM90_TMA_LOADENS16_INS17_ILi2ELi4ELi3EEES1A_NSX_INS5_IJS1B_SG_EEENS5_IJSG_SC_EEEEEEENS4_39AutoVectorizingCopyWithAssumedAlignmentILi128EEENS4_14SM90_TMA_STOREES28_S2A_S2A_EEEvvEEEEvNT_6ParamsE --------------------------
	.section	.nv.info._ZN7cutlass13device_kernelINS_4gemm6kernel13GemmUniversalIN4cute5tupleIJiiiiEEENS1_10collective13CollectiveMmaINS1_35MainloopSm100TmaUmmaWarpSpecializedILi41ELi2ELi4ENS5_IJNS4_1CILi4EEENSA_ILi1EEESC_EEEEENS5_IJNSA_ILi256EEENSA_ILi64EEENSA_ILi32EEEEEENS_12float_e5m2_tENS5_IJlSC_lEEESJ_SK_NS4_8TiledMMAINS4_8MMA_AtomIJNS4_10MMA_TraitsINS4_25SM100_MMA_F8F6F4_2x1SM_SSEJSJ_SJ_fSF_SG_NS4_17integral_constantINS4_4UMMA5MajorELSR_0EEESS_NSP_INSQ_7ScaleInELST_0EEESU_EEEEEENS4_6LayoutINS5_IJSC_SC_SC_EEENS5_IJNSA_ILi0EEESZ_SZ_EEEEENS5_IJNS4_10UnderscoreES12_S12_EEEEENS4_18SM100_TMA_2SM_LOADENS4_14ComposedLayoutINS4_7SwizzleILi1ELi4ELi3EEENS4_18smem_ptr_flag_bitsILi8EEENSX_INS5_IJNSA_ILi8EEESH_EEENS5_IJSH_SC_EEEEEEEvNS4_8identityENS4_28SM100_TMA_2SM_LOAD_MULTICASTES1F_vS1G_EENS_8epilogue10collective18CollectiveEpilogueINS1J_23Sm100TmaWarpSpecializedILi1ELi1ELi64ELb0ELb0EEEJNS5_IJNSA_ILi128EEESG_SH_EEENS5_IJNSX_IS1O_SC_EENSX_ISG_SC_EEEEESJ_SK_SJ_SK_NS1J_6fusion15FusionCallbacksIS1N_NS1T_17LinearCombinationISJ_fSJ_fLNS_15FloatRoundStyleE2EEES1P_S1S_JEEENS4_5SM1004TMEM4LOAD26SM100_TMEM_LOAD_32dp32b64xENS4_13SM90_TMA_LOADENS16_INS17_ILi2ELi4ELi3EEES1A_NSX_INS5_IJS1B_SG_EEENS5_IJSG_SC_EEEEEEENS4_39AutoVectorizingCopyWithAssumedAlignmentILi128EEENS4_14SM90_TMA_STOREES28_S2A_S2A_EEEvvEEEEvNT_6ParamsE,"",@"SHT_CUDA_INFO"
	.sectionflags	@""
	.align	4


	//----- nvinfo : EIATTR_CUDA_API_VERSION
	.align		4
        /*0000*/ 	.byte	0x04, 0x37
        /*0002*/ 	.short	(.L_31 - .L_30)
.L_30:
        /*0004*/ 	.word	0x00000082


	//----- nvinfo : EIATTR_KPARAM_INFO
	.align		4
.L_31:
        /*0008*/ 	.byte	0x04, 0x17
        /*000a*/ 	.short	(.L_33 - .L_32)
.L_32:
        /*000c*/ 	.word	0x00000000
        /*0010*/ 	.short	0x0000
        /*0012*/ 	.short	0x0000
        /*0014*/ 	.byte	0x00, 0xf0, 0x01, 0x20


	//----- nvinfo : EIATTR_AT_ENTRY_FRAGMENTS
	.align		4
.L_33:
        /*0018*/ 	.byte	0x04, 0x4f
        /*001a*/ 	.short	(.L_35 - .L_34)


	//   ....[0]....
.L_34:
        /*001c*/ 	.word	0x00000007


	//----- nvinfo : EIATTR_RESERVED_SMEM_USED
	.align		4
.L_35:
        /*0020*/ 	.byte	0x01, 0x41
	.zero		2


	//----- nvinfo : EIATTR_SPARSE_MMA_MASK
	.align		4
        /*0024*/ 	.byte	0x03, 0x50
        /*0026*/ 	.short	0x0000


	//----- nvinfo : EIATTR_TCGEN05_2CTA_USED
	.align		4
        /*0028*/ 	.byte	0x01, 0x52
	.zero		2


	//----- nvinfo : EIATTR_MAXREG_COUNT
	.align		4
        /*002c*/ 	.byte	0x03, 0x1b
        /*002e*/ 	.short	0x00ff


	//----- nvinfo : EIATTR_NUM_BARRIERS
	.align		4
        /*0030*/ 	.byte	0x02, 0x4c
        /*0032*/ 	.byte	0x07
	.zero		1


	//----- nvinfo : EIATTR_EXTERNS
	.align		4
        /*0034*/ 	.byte	0x04, 0x0f
        /*0036*/ 	.short	(.L_37 - .L_36)


	//   ....[0]....
	.align		4
.L_36:
        /*0038*/ 	.word	index@(__assertfail)


	//----- nvinfo : EIATTR_MERCURY_ISA_VERSION
	.align		4
.L_37:
        /*003c*/ 	.byte	0x03, 0x5f
        /*003e*/ 	.short	0x0101


	//----- nvinfo : EIATTR_INT_WARP_WIDE_INSTR_OFFSETS
	.align		4
        /*0040*/ 	.byte	0x04, 0x31
        /*0042*/ 	.short	(.L_39 - .L_38)


	//   ....[0]....
.L_38:
        /*0044*/ 	.word	0x00001240


	//   ....[1]....
        /*0048*/ 	.word	0x000012f0


	//   ....[2]....
        /*004c*/ 	.word	0x00005af0


	//   ....[3]....
        /*0050*/ 	.word	0x00005b20


	//   ....[4]....
        /*0054*/ 	.word	0x00005b40


	//   ....[5]....
        /*0058*/ 	.word	0x00006720


	//   ....[6]....
        /*005c*/ 	.word	0x000067d0


	//----- nvinfo : EIATTR_COOP_GROUP_MASK_REGIDS
	.align		4
.L_39:
        /*0060*/ 	.byte	0x04, 0x29
        /*0062*/ 	.short	(.L_41 - .L_40)


	//   ....[0]....
.L_40:
        /*0064*/ 	.word	0xffffffff


	//   ....[1]....
        /*0068*/ 	.word	0xffffffff


	//   ....[2]....
        /*006c*/ 	.word	0xffffffff


	//   ....[3]....
        /*0070*/ 	.word	0xffffffff


	//   ....[4]....
        /*0074*/ 	.word	0xffffffff


	//   ....[5]....
        /*0078*/ 	.word	0xffffffff


	//   ....[6]....
        /*007c*/ 	.word	0xffffffff


	//   ....[7]....
        /*0080*/ 	.word	0xffffffff


	//   ....[8]....
        /*0084*/ 	.word	0xffffffff


	//   ....[9]....
        /*0088*/ 	.word	0xffffffff


	//   ....[10]....
        /*008c*/ 	.word	0xffffffff


	//   ....[11]....
        /*0090*/ 	.word	0xffffffff


	//   ....[12]....
        /*0094*/ 	.word	0xffffffff


	//   ....[13]....
        /*0098*/ 	.word	0xffffffff


	//----- nvinfo : EIATTR_COOP_GROUP_INSTR_OFFSETS
	.align		4
.L_41:
        /*009c*/ 	.byte	0x04, 0x28
        /*009e*/ 	.short	(.L_43 - .L_42)


	//   ....[0]....
.L_42:
        /*00a0*/ 	.word	0x000000b0


	//   ....[1]....
        /*00a4*/ 	.word	0x00000510


	//   ....[2]....
        /*00a8*/ 	.word	0x00000bb0


	//   ....[3]....
        /*00ac*/ 	.word	0x00000cf0


	//   ....[4]....
        /*00b0*/ 	.word	0x00000df0


	//   ....[5]....
        /*00b4*/ 	.word	0x00000f60


	//   ....[6]....
        /*00b8*/ 	.word	0x00001100


	//   ....[7]....
        /*00bc*/ 	.word	0x00001360


	//   ....[8]....
        /*00c0*/ 	.word	0x00002680


	//   ....[9]....
        /*00c4*/ 	.word	0x00004a20


	//   ....[10]....
        /*00c8*/ 	.word	0x00004ef0


	//   ....[11]....
        /*00cc*/ 	.word	0x00004f20


	//   ....[12]....
        /*00d0*/ 	.word	0x000059f0


	//   ....[13]....
        /*00d4*/ 	.word	0x00005c00


	//----- nvinfo : EIATTR_VRC_CTA_INIT_COUNT
	.align		4
.L_43:
        /*00d8*/ 	.byte	0x02, 0x4a
        /*00da*/ 	.byte	0x80
	.zero		1


	//----- nvinfo : EIATTR_SYSCALL_OFFSETS
	.align		4
        /*00dc*/ 	.byte	0x04, 0x46
        /*00de*/ 	.short	(.L_45 - .L_44)


	//   ....[0]....
.L_44:
        /*00e0*/ 	.word	0x00007310


	//   ....[1]....
        /*00e4*/ 	.word	0x00007450


	//   ....[2]....
        /*00e8*/ 	.word	0x00007c20


	//----- nvinfo : EIATTR_MBARRIER_INSTR_OFFSETS
	.align		4
.L_45:
        /*00ec*/ 	.byte	0x04, 0x39
        /*00ee*/ 	.short	(.L_47 - .L_46)


	//   ....[0]....
.L_46:
        /*00f0*/ 	.word	0x00000670
        /*00f4*/ 	.word	0x000000ff
        /*00f8*/ 	.word	0x00000000
        /*00fc*/ 	.short	0x0100
        /*00fe*/ 	.byte	0x04
	.zero		1


	//   ....[1]....
        /*0100*/ 	.word	0x00000680
        /*0104*/ 	.word	0x000000ff
        /*0108*/ 	.word	0x00000148
        /*010c*/ 	.short	0x0100
        /*010e*/ 	.byte	0x04
	.zero		1


	//   ....[2]....
        /*0110*/ 	.word	0x00000690
        /*0114*/ 	.word	0x000000ff
        /*0118*/ 	.word	0x00000008
        /*011c*/ 	.short	0x0100
        /*011e*/ 	.byte	0x04
	.zero		1


	//   ....[3]....
        /*0120*/ 	.word	0x000006a0
        /*0124*/ 	.word	0x000000ff
        /*0128*/ 	.word	0x00000150
        /*012c*/ 	.short	0x0100
        /*012e*/ 	.byte	0x04
	.zero		1


	//   ....[4]....
        /*0130*/ 	.word	0x000006b0
        /*0134*/ 	.word	0x000000ff
        /*0138*/ 	.word	0x00000010
        /*013c*/ 	.short	0x0100
        /*013e*/ 	.byte	0x04
	.zero		1


	//   ....[5]....
        /*0140*/ 	.word	0x000006c0
        /*0144*/ 	.word	0x000000ff
        /*0148*/ 	.word	0x00000158
        /*014c*/ 	.short	0x0100
        /*014e*/ 	.byte	0x04
	.zero		1


	//   ....[6]....
        /*0150*/ 	.word	0x000006d0
        /*0154*/ 	.word	0x000000ff
        /*0158*/ 	.word	0x00000018
        /*015c*/ 	.short	0x0100
        /*015e*/ 	.byte	0x04
	.zero		1


	//   ....[7]....
        /*0160*/ 	.word	0x000006e0
        /*0164*/ 	.word	0x000000ff
        /*0168*/ 	.word	0x00000160
        /*016c*/ 	.short	0x0100
        /*016e*/ 	.byte	0x04
	.zero		1


	//   ....[8]....
        /*0170*/ 	.word	0x000006f0
        /*0174*/ 	.word	0x000000ff
        /*0178*/ 	.word	0x00000020
        /*017c*/ 	.short	0x0100
        /*017e*/ 	.byte	0x04
	.zero		1


	//   ....[9]....
        /*0180*/ 	.word	0x00000700
        /*0184*/ 	.word	0x000000ff
        /*0188*/ 	.word	0x00000168
        /*018c*/ 	.short	0x0100
        /*018e*/ 	.byte	0x04
	.zero		1


	//   ....[10]....
        /*0190*/ 	.word	0x00000710
        /*0194*/ 	.word	0x000000ff
        /*0198*/ 	.word	0x00000028
        /*019c*/ 	.short	0x0100
        /*019e*/ 	.byte	0x04
	.zero		1


	//   ....[11]....
        /*01a0*/ 	.word	0x00000720
        /*01a4*/ 	.word	0x000000ff
        /*01a8*/ 	.word	0x00000170
        /*01ac*/ 	.short	0x0100
        /*01ae*/ 	.byte	0x04
	.zero		1


	//   ....[12]....
        /*01b0*/ 	.word	0x00000730
        /*01b4*/ 	.word	0x000000ff
        /*01b8*/ 	.word	0x00000030
        /*01bc*/ 	.short	0x0100
        /*01be*/ 	.byte	0x04
	.zero		1


	//   ....[13]....
        /*01c0*/ 	.word	0x00000740
        /*01c4*/ 	.word	0x000000ff
        /*01c8*/ 	.word	0x00000178
        /*01cc*/ 	.short	0x0100
        /*01ce*/ 	.byte	0x04
	.zero		1


	//   ....[14]....
        /*01d0*/ 	.word	0x00000750
        /*01d4*/ 	.word	0x000000ff
        /*01d8*/ 	.word	0x00000038
        /*01dc*/ 	.short	0x0100
        /*01de*/ 	.byte	0x04
	.zero		1


	//   ....[15]....
        /*01e0*/ 	.word	0x00000760
        /*01e4*/ 	.word	0x000000ff
        /*01e8*/ 	.word	0x00000180
        /*01ec*/ 	.short	0x0100
        /*01ee*/ 	.byte	0x04
	.zero		1


	//   ....[16]....
        /*01f0*/ 	.word	0x00000770
        /*01f4*/ 	.word	0x000000ff
        /*01f8*/ 	.word	0x00000040
        /*01fc*/ 	.short	0x0100
        /*01fe*/ 	.byte	0x04
	.zero		1


	//   ....[17]....
        /*0200*/ 	.word	0x00000780
        /*0204*/ 	.word	0x000000ff
        /*0208*/ 	.word	0x00000188
        /*020c*/ 	.short	0x0100
        /*020e*/ 	.byte	0x04
	.zero		1


	//   ....[18]....
        /*0210*/ 	.word	0x00000790
        /*0214*/ 	.word	0x000000ff
        /*0218*/ 	.word	0x00000048
        /*021c*/ 	.short	0x0100
        /*021e*/ 	.byte	0x04
	.zero		1


	//   ....[19]....
        /*0220*/ 	.word	0x000007a0
        /*0224*/ 	.word	0x000000ff
        /*0228*/ 	.word	0x00000190
        /*022c*/ 	.short	0x0100
        /*022e*/ 	.byte	0x04
	.zero		1


	//   ....[20]....
        /*0230*/ 	.word	0x000007b0
        /*0234*/ 	.word	0x000000ff
        /*0238*/ 	.word	0x00000050
        /*023c*/ 	.short	0x0100
        /*023e*/ 	.byte	0x04
	.zero		1


	//   ....[21]....
        /*0240*/ 	.word	0x000007c0
        /*0244*/ 	.word	0x000000ff
        /*0248*/ 	.word	0x00000198
        /*024c*/ 	.short	0x0100
        /*024e*/ 	.byte	0x04
	.zero		1


	//   ....[22]....
        /*0250*/ 	.word	0x000007d0
        /*0254*/ 	.word	0x000000ff
        /*0258*/ 	.word	0x00000058
        /*025c*/ 	.short	0x0100
        /*025e*/ 	.byte	0x04
	.zero		1


	//   ....[23]....
        /*0260*/ 	.word	0x000007e0
        /*0264*/ 	.word	0x000000ff
        /*0268*/ 	.word	0x000001a0
        /*026c*/ 	.short	0x0100
        /*026e*/ 	.byte	0x04
	.zero		1


	//   ....[24]....
        /*0270*/ 	.word	0x000007f0
        /*0274*/ 	.word	0x000000ff
        /*0278*/ 	.word	0x00000060
        /*027c*/ 	.short	0x0100
        /*027e*/ 	.byte	0x04
	.zero		1


	//   ....[25]....
        /*0280*/ 	.word	0x00000800
        /*0284*/ 	.word	0x000000ff
        /*0288*/ 	.word	0x000001a8
        /*028c*/ 	.short	0x0100
        /*028e*/ 	.byte	0x04
	.zero		1


	//   ....[26]....
        /*0290*/ 	.word	0x00000810
        /*0294*/ 	.word	0x000000ff
        /*0298*/ 	.word	0x00000068
        /*029c*/ 	.short	0x0100
        /*029e*/ 	.byte	0x04
	.zero		1


	//   ....[27]....
        /*02a0*/ 	.word	0x00000820
        /*02a4*/ 	.word	0x000000ff
        /*02a8*/ 	.word	0x000001b0
        /*02ac*/ 	.short	0x0100
        /*02ae*/ 	.byte	0x04
	.zero		1


	//   ....[28]....
        /*02b0*/ 	.word	0x00000830
        /*02b4*/ 	.word	0x000000ff
        /*02b8*/ 	.word	0x00000070
        /*02bc*/ 	.short	0x0100
        /*02be*/ 	.byte	0x04
	.zero		1


	//   ....[29]....
        /*02c0*/ 	.word	0x00000840
        /*02c4*/ 	.word	0x000000ff
        /*02c8*/ 	.word	0x000001b8
        /*02cc*/ 	.short	0x0100
        /*02ce*/ 	.byte	0x04
	.zero		1


	//   ....[30]....
        /*02d0*/ 	.word	0x00000850
        /*02d4*/ 	.word	0x000000ff
        /*02d8*/ 	.word	0x00000078
        /*02dc*/ 	.short	0x0100
        /*02de*/ 	.byte	0x04
	.zero		1


	//   ....[31]....
        /*02e0*/ 	.word	0x00000860
        /*02e4*/ 	.word	0x000000ff
        /*02e8*/ 	.word	0x000001c0
        /*02ec*/ 	.short	0x0100
        /*02ee*/ 	.byte	0x04
	.zero		1


	//   ....[32]....
        /*02f0*/ 	.word	0x00000870
        /*02f4*/ 	.word	0x000000ff
        /*02f8*/ 	.word	0x00000080
        /*02fc*/ 	.short	0x0100
        /*02fe*/ 	.byte	0x04
	.zero		1


	//   ....[33]....
        /*0300*/ 	.word	0x00000880
        /*0304*/ 	.word	0x000000ff
        /*0308*/ 	.word	0x000001c8
        /*030c*/ 	.short	0x0100
        /*030e*/ 	.byte	0x04
	.zero		1


	//   ....[34]....
        /*0310*/ 	.word	0x00000890
        /*0314*/ 	.word	0x000000ff
        /*0318*/ 	.word	0x00000088
        /*031c*/ 	.short	0x0100
        /*031e*/ 	.byte	0x04
	.zero		1


	//   ....[35]....
        /*0320*/ 	.word	0x000008a0
        /*0324*/ 	.word	0x000000ff
        /*0328*/ 	.word	0x000001d0
        /*032c*/ 	.short	0x0100
        /*032e*/ 	.byte	0x04
	.zero		1


	//   ....[36]....
        /*0330*/ 	.word	0x000008b0
        /*0334*/ 	.word	0x000000ff
        /*0338*/ 	.word	0x00000090
        /*033c*/ 	.short	0x0100
        /*033e*/ 	.byte	0x04
	.zero		1


	//   ....[37]....
        /*0340*/ 	.word	0x000008c0
        /*0344*/ 	.word	0x000000ff
        /*0348*/ 	.word	0x000001d8
        /*034c*/ 	.short	0x0100
        /*034e*/ 	.byte	0x04
	.zero		1


	//   ....[38]....
        /*0350*/ 	.word	0x000008d0
        /*0354*/ 	.word	0x000000ff
        /*0358*/ 	.word	0x00000098
        /*035c*/ 	.short	0x0100
        /*035e*/ 	.byte	0x04
	.zero		1


	//   ....[39]....
        /*0360*/ 	.word	0x000008e0
        /*0364*/ 	.word	0x000000ff
        /*0368*/ 	.word	0x000001e0
        /*036c*/ 	.short	0x0100
        /*036e*/ 	.byte	0x04
	.zero		1


	//   ....[40]....
        /*0370*/ 	.word	0x000008f0
        /*0374*/ 	.word	0x000000ff
        /*0378*/ 	.word	0x000000a0
        /*037c*/ 	.short	0x0100
        /*037e*/ 	.byte	0x04
	.zero		1


	//   ....[41]....
        /*0380*/ 	.word	0x00000900
        /*0384*/ 	.word	0x000000ff
        /*0388*/ 	.word	0x000001e8
        /*038c*/ 	.short	0x0100
        /*038e*/ 	.byte	0x04
	.zero		1


	//   ....[42]....
        /*0390*/ 	.word	0x00000910
        /*0394*/ 	.word	0x000000ff
        /*0398*/ 	.word	0x000000a8
        /*039c*/ 	.short	0x0100
        /*039e*/ 	.byte	0x04
	.zero		1


	//   ....[43]....
        /*03a0*/ 	.word	0x00000920
        /*03a4*/ 	.word	0x000000ff
        /*03a8*/ 	.word	0x000001f0
        /*03ac*/ 	.short	0x0100
        /*03ae*/ 	.byte	0x04
	.zero		1


	//   ....[44]....
        /*03b0*/ 	.word	0x00000930
        /*03b4*/ 	.word	0x000000ff
        /*03b8*/ 	.word	0x000000b0
        /*03bc*/ 	.short	0x0100
        /*03be*/ 	.byte	0x04
	.zero		1


	//   ....[45]....
        /*03c0*/ 	.word	0x00000940
        /*03c4*/ 	.word	0x000000ff
        /*03c8*/ 	.word	0x000001f8
        /*03cc*/ 	.short	0x0100
        /*03ce*/ 	.byte	0x04
	.zero		1


	//   ....[46]....
        /*03d0*/ 	.word	0x00000950
        /*03d4*/ 	.word	0x000000ff
        /*03d8*/ 	.word	0x000000b8
        /*03dc*/ 	.short	0x0100
        /*03de*/ 	.byte	0x04
	.zero		1


	//   ....[47]....
        /*03e0*/ 	.word	0x00000960
        /*03e4*/ 	.word	0x000000ff
        /*03e8*/ 	.word	0x00000200
        /*03ec*/ 	.short	0x0100
        /*03ee*/ 	.byte	0x04
	.zero		1


	//   ....[48]....
        /*03f0*/ 	.word	0x00000970
        /*03f4*/ 	.word	0x000000ff
        /*03f8*/ 	.word	0x000000c0
        /*03fc*/ 	.short	0x0100
        /*03fe*/ 	.byte	0x04
	.zero		1


	//   ....[49]....
        /*0400*/ 	.word	0x00000980
        /*0404*/ 	.word	0x000000ff
        /*0408*/ 	.word	0x00000208
        /*040c*/ 	.short	0x0100
        /*040e*/ 	.byte	0x04
	.zero		1


	//   ....[50]....
        /*0410*/ 	.word	0x00000990
        /*0414*/ 	.word	0x000000ff
        /*0418*/ 	.word	0x000000c8
        /*041c*/ 	.short	0x0100
        /*041e*/ 	.byte	0x04
	.zero		1


	//   ....[51]....
        /*0420*/ 	.word	0x000009a0
        /*0424*/ 	.word	0x000000ff
        /*0428*/ 	.word	0x00000210
        /*042c*/ 	.short	0x0100
        /*042e*/ 	.byte	0x04
	.zero		1


	//   ....[52]....
        /*0430*/ 	.word	0x000009b0
        /*0434*/ 	.word	0x000000ff
        /*0438*/ 	.word	0x000000d0
        /*043c*/ 	.short	0x0100
        /*043e*/ 	.byte	0x04
	.zero		1


	//   ....[53]....
        /*0440*/ 	.word	0x000009c0
        /*0444*/ 	.word	0x000000ff
        /*0448*/ 	.word	0x00000218
        /*044c*/ 	.short	0x0100
        /*044e*/ 	.byte	0x04
	.zero		1


	//   ....[54]....
        /*0450*/ 	.word	0x000009d0
        /*0454*/ 	.word	0x000000ff
        /*0458*/ 	.word	0x000000d8
        /*045c*/ 	.short	0x0100
        /*045e*/ 	.byte	0x04
	.zero		1


	//   ....[55]....
        /*0460*/ 	.word	0x000009e0
        /*0464*/ 	.word	0x000000ff
        /*0468*/ 	.word	0x00000220
        /*046c*/ 	.short	0x0100
        /*046e*/ 	.byte	0x04
	.zero		1


	//   ....[56]....
        /*0470*/ 	.word	0x000009f0
        /*0474*/ 	.word	0x000000ff
        /*0478*/ 	.word	0x000000e0
        /*047c*/ 	.short	0x0100
        /*047e*/ 	.byte	0x04
	.zero		1


	//   ....[57]....
        /*0480*/ 	.word	0x00000a00
        /*0484*/ 	.word	0x000000ff
        /*0488*/ 	.word	0x00000228
        /*048c*/ 	.short	0x0100
        /*048e*/ 	.byte	0x04
	.zero		1


	//   ....[58]....
        /*0490*/ 	.word	0x00000a10
        /*0494*/ 	.word	0x000000ff
        /*0498*/ 	.word	0x000000e8
        /*049c*/ 	.short	0x0100
        /*049e*/ 	.byte	0x04
	.zero		1


	//   ....[59]....
        /*04a0*/ 	.word	0x00000a20
        /*04a4*/ 	.word	0x000000ff
        /*04a8*/ 	.word	0x00000230
        /*04ac*/ 	.short	0x0100
        /*04ae*/ 	.byte	0x04
	.zero		1


	//   ....[60]....
        /*04b0*/ 	.word	0x00000a30
        /*04b4*/ 	.word	0x000000ff
        /*04b8*/ 	.word	0x000000f0
        /*04bc*/ 	.short	0x0100
        /*04be*/ 	.byte	0x04
	.zero		1


	//   ....[61]....
        /*04c0*/ 	.word	0x00000a40
        /*04c4*/ 	.word	0x000000ff
        /*04c8*/ 	.word	0x00000238
        /*04cc*/ 	.short	0x0100
        /*04ce*/ 	.byte	0x04
	.zero		1


	//   ....[62]....
        /*04d0*/ 	.word	0x00000a50
        /*04d4*/ 	.word	0x000000ff
        /*04d8*/ 	.word	0x000000f8
        /*04dc*/ 	.short	0x0100
        /*04de*/ 	.byte	0x04
	.zero		1


	//   ....[63]....
        /*04e0*/ 	.word	0x00000a60
        /*04e4*/ 	.word	0x000000ff
        /*04e8*/ 	.word	0x00000240
        /*04ec*/ 	.short	0x0100
        /*04ee*/ 	.byte	0x04
	.zero		1


	//   ....[64]....
        /*04f0*/ 	.word	0x00000a70
        /*04f4*/ 	.word	0x000000ff
        /*04f8*/ 	.word	0x00000100
        /*04fc*/ 	.short	0x0100
        /*04fe*/ 	.byte	0x04
	.zero		1


	//   ....[65]....
        /*0500*/ 	.word	0x00000a80
        /*0504*/ 	.word	0x000000ff
        /*0508*/ 	.word	0x00000248
        /*050c*/ 	.short	0x0100
        /*050e*/ 	.byte	0x04
	.zero		1


	//   ....[66]....
        /*0510*/ 	.word	0x00000a90
        /*0514*/ 	.word	0x000000ff
        /*0518*/ 	.word	0x00000108
        /*051c*/ 	.short	0x0100
        /*051e*/ 	.byte	0x04
	.zero		1


	//   ....[67]....
        /*0520*/ 	.word	0x00000aa0
        /*0524*/ 	.word	0x000000ff
        /*0528*/ 	.word	0x00000250
        /*052c*/ 	.short	0x0100
        /*052e*/ 	.byte	0x04
	.zero		1


	//   ....[68]....
        /*0530*/ 	.word	0x00000ab0
        /*0534*/ 	.word	0x000000ff
        /*0538*/ 	.word	0x00000110
        /*053c*/ 	.short	0x0100
        /*053e*/ 	.byte	0x04
	.zero		1


	//   ....[69]....
        /*0540*/ 	.word	0x00000ac0
        /*0544*/ 	.word	0x000000ff
        /*0548*/ 	.word	0x00000258
        /*054c*/ 	.short	0x0100
        /*054e*/ 	.byte	0x04
	.zero		1


	//   ....[70]....
        /*0550*/ 	.word	0x00000ad0
        /*0554*/ 	.word	0x000000ff
        /*0558*/ 	.word	0x00000118
        /*055c*/ 	.short	0x0100
        /*055e*/ 	.byte	0x04
	.zero		1


	//   ....[71]....
        /*0560*/ 	.word	0x00000ae0
        /*0564*/ 	.word	0x000000ff
        /*0568*/ 	.word	0x00000260
        /*056c*/ 	.short	0x0100
        /*056e*/ 	.byte	0x04
	.zero		1


	//   ....[72]....
        /*0570*/ 	.word	0x00000af0
        /*0574*/ 	.word	0x000000ff
        /*0578*/ 	.word	0x00000120
        /*057c*/ 	.short	0x0100
        /*057e*/ 	.byte	0x04
	.zero		1


	//   ....[73]....
        /*0580*/ 	.word	0x00000b00
        /*0584*/ 	.word	0x000000ff
        /*0588*/ 	.word	0x00000268
        /*058c*/ 	.short	0x0100
        /*058e*/ 	.byte	0x04
	.zero		1


	//   ....[74]....
        /*0590*/ 	.word	0x00000b10
        /*0594*/ 	.word	0x000000ff
        /*0598*/ 	.word	0x00000128
        /*059c*/ 	.short	0x0100
        /*059e*/ 	.byte	0x04
	.zero		1


	//   ....[75]....
        /*05a0*/ 	.word	0x00000b20
        /*05a4*/ 	.word	0x000000ff
        /*05a8*/ 	.word	0x00000270
        /*05ac*/ 	.short	0x0100
        /*05ae*/ 	.byte	0x04
	.zero		1


	//   ....[76]....
        /*05b0*/ 	.word	0x00000b30
        /*05b4*/ 	.word	0x000000ff
        /*05b8*/ 	.word	0x00000130
        /*05bc*/ 	.short	0x0100
        /*05be*/ 	.byte	0x04
	.zero		1


	//   ....[77]....
        /*05c0*/ 	.word	0x00000b40
        /*05c4*/ 	.word	0x000000ff
        /*05c8*/ 	.word	0x00000278
        /*05cc*/ 	.short	0x0100
        /*05ce*/ 	.byte	0x04
	.zero		1


	//   ....[78]....
        /*05d0*/ 	.word	0x00000b50
        /*05d4*/ 	.word	0x000000ff
        /*05d8*/ 	.word	0x00000138
        /*05dc*/ 	.short	0x0100
        /*05de*/ 	.byte	0x04
	.zero		1


	//   ....[79]....
        /*05e0*/ 	.word	0x00000b60
        /*05e4*/ 	.word	0x000000ff
        /*05e8*/ 	.word	0x00000280
        /*05ec*/ 	.short	0x0100
        /*05ee*/ 	.byte	0x04
	.zero		1


	//   ....[80]....
        /*05f0*/ 	.word	0x00000b70
        /*05f4*/ 	.word	0x000000ff
        /*05f8*/ 	.word	0x00000140
        /*05fc*/ 	.short	0x0100
        /*05fe*/ 	.byte	0x04
	.zero		1


	//   ....[81]....
        /*0600*/ 	.word	0x00000b80
        /*0604*/ 	.word	0x000000ff
        /*0608*/ 	.word	0x00000288
        /*060c*/ 	.short	0x0100
        /*060e*/ 	.byte	0x04
	.zero		1


	//   ....[82]....
        /*0610*/ 	.word	0x00000cc0
        /*0614*/ 	.word	0x000000ff
        /*0618*/ 	.word	0x00000290
        /*061c*/ 	.short	0x0100
        /*061e*/ 	.byte	0x04
	.zero		1


	//   ....[83]....
        /*0620*/ 	.word	0x00000cd0
        /*0624*/ 	.word	0x000000ff
        /*0628*/ 	.word	0x00000298
        /*062c*/ 	.short	0x0100
        /*062e*/ 	.byte	0x04
	.zero		1


	//   ....[84]....
        /*0630*/ 	.word	0x00000dc0
        /*0634*/ 	.word	0x000000ff
        /*0638*/ 	.word	0x000002a0
        /*063c*/ 	.short	0x0100
        /*063e*/ 	.byte	0x06
	.zero		1


	//   ....[85]....
        /*0640*/ 	.word	0x00000dd0
        /*0644*/ 	.word	0x000000ff
        /*0648*/ 	.word	0x000002a8
        /*064c*/ 	.short	0x0100
        /*064e*/ 	.byte	0x06
	.zero		1


	//   ....[86]....
        /*0650*/ 	.word	0x00000f10
        /*0654*/ 	.word	0x000000ff
        /*0658*/ 	.word	0x000002b0
        /*065c*/ 	.short	0x0100
        /*065e*/ 	.byte	0x06
	.zero		1


	//   ....[87]....
        /*0660*/ 	.word	0x00000f20
        /*0664*/ 	.word	0x000000ff
        /*0668*/ 	.word	0x000002c0
        /*066c*/ 	.short	0x0100
        /*066e*/ 	.byte	0x06
	.zero		1


	//   ....[88]....
        /*0670*/ 	.word	0x00000f30
        /*0674*/ 	.word	0x000000ff
        /*0678*/ 	.word	0x000002b8
        /*067c*/ 	.short	0x0100
        /*067e*/ 	.byte	0x06
	.zero		1


	//   ....[89]....
        /*0680*/ 	.word	0x00000f40
        /*0684*/ 	.word	0x000000ff
        /*0688*/ 	.word	0x000002c8
        /*068c*/ 	.short	0x0100
        /*068e*/ 	.byte	0x06
	.zero		1


	//   ....[90]....
        /*0690*/ 	.word	0x00001070
        /*0694*/ 	.word	0x000000ff
        /*0698*/ 	.word	0x000002d0
        /*069c*/ 	.short	0x0100
        /*069e*/ 	.byte	0x04
	.zero		1


	//   ....[91]....
        /*06a0*/ 	.word	0x00001080
        /*06a4*/ 	.word	0x000000ff
        /*06a8*/ 	.word	0x000002f0
        /*06ac*/ 	.short	0x0100
        /*06ae*/ 	.byte	0x04
	.zero		1


	//   ....[92]....
        /*06b0*/ 	.word	0x00001090
        /*06b4*/ 	.word	0x000000ff
        /*06b8*/ 	.word	0x000002d8
        /*06bc*/ 	.short	0x0100
        /*06be*/ 	.byte	0x04
	.zero		1


	//   ....[93]....
        /*06c0*/ 	.word	0x000010a0
        /*06c4*/ 	.word	0x000000ff
        /*06c8*/ 	.word	0x000002f8
        /*06cc*/ 	.short	0x0100
        /*06ce*/ 	.byte	0x04
	.zero		1


	//   ....[94]....
        /*06d0*/ 	.word	0x000010b0
        /*06d4*/ 	.word	0x000000ff
        /*06d8*/ 	.word	0x000002e0
        /*06dc*/ 	.short	0x0100
        /*06de*/ 	.byte	0x04
	.zero		1


	//   ....[95]....
        /*06e0*/ 	.word	0x000010c0
        /*06e4*/ 	.word	0x000000ff
        /*06e8*/ 	.word	0x00000300
        /*06ec*/ 	.short	0x0100
        /*06ee*/ 	.byte	0x04
	.zero		1


	//   ....[96]....
        /*06f0*/ 	.word	0x000010d0
        /*06f4*/ 	.word	0x000000ff
        /*06f8*/ 	.word	0x000002e8
        /*06fc*/ 	.short	0x0100
        /*06fe*/ 	.byte	0x04
	.zero		1


	//   ....[97]....
        /*0700*/ 	.word	0x000010e0
        /*0704*/ 	.word	0x000000ff
        /*0708*/ 	.word	0x00000308
        /*070c*/ 	.short	0x0100
        /*070e*/ 	.byte	0x04
	.zero		1


	//   ....[98]....
        /*0710*/ 	.word	0x000011e0
        /*0714*/ 	.word	0x000000ff
        /*0718*/ 	.word	0x00000310
        /*071c*/ 	.short	0x0100
        /*071e*/ 	.byte	0x04
	.zero		1


	//   ....[99]....
        /*0720*/ 	.word	0x000011f0
        /*0724*/ 	.word	0x000000ff
        /*0728*/ 	.word	0x00000320
        /*072c*/ 	.short	0x0100
        /*072e*/ 	.byte	0x04
	.zero		1


	//   ....[100]....
        /*0730*/ 	.word	0x00001200
        /*0734*/ 	.word	0x000000ff
        /*0738*/ 	.word	0x00000318
        /*073c*/ 	.short	0x0100
        /*073e*/ 	.byte	0x04
	.zero		1


	//   ....[101]....
        /*0740*/ 	.word	0x00001210
        /*0744*/ 	.word	0x000000ff
        /*0748*/ 	.word	0x00000328
        /*074c*/ 	.short	0x0100
        /*074e*/ 	.byte	0x04
	.zero		1


	//   ....[102]....
        /*0750*/ 	.word	0x00001310
        /*0754*/ 	.word	0x000000ff
        /*0758*/ 	.word	0x00000330
        /*075c*/ 	.short	0x0100
        /*075e*/ 	.byte	0x06
	.zero		1


	//   ....[103]....
        /*0760*/ 	.word	0x00001ed0
        /*0764*/ 	.word	0x00000000
        /*0768*/ 	.word	0x00000320
        /*076c*/ 	.short	0x010a
        /*076e*/ 	.byte	0xff
	.zero		1


	//   ....[104]....
        /*0770*/ 	.word	0x00001f00
        /*0774*/ 	.word	0x00000000
        /*0778*/ 	.word	0x00000310
        /*077c*/ 	.short	0x0101
        /*077e*/ 	.byte	0xff
	.zero		1


	//   ....[105]....
        /*0780*/ 	.word	0x00001fa0
        /*0784*/ 	.word	0x000000ff
        /*0788*/ 	.word	0x00000148
        /*078c*/ 	.short	0x010a
        /*078e*/ 	.byte	0x04
	.zero		1


	//   ....[106]....
        /*0790*/ 	.word	0x00002070
        /*0794*/ 	.word	0x000000ff
        /*0798*/ 	.word	0x00000148
        /*079c*/ 	.short	0x010a
        /*079e*/ 	.byte	0x21
	.zero		1


	//   ....[107]....
        /*07a0*/ 	.word	0x00002220
        /*07a4*/ 	.word	0x000000ff
        /*07a8*/ 	.word	0x00000148
        /*07ac*/ 	.short	0x010a
        /*07ae*/ 	.byte	0x05
	.zero		1


	//   ....[108]....
        /*07b0*/ 	.word	0x00002330
        /*07b4*/ 	.word	0x000000ff
        /*07b8*/ 	.word	0x000002a8
        /*07bc*/ 	.short	0x0101
        /*07be*/ 	.byte	0x0d
	.zero		1


	//   ....[109]....
        /*07c0*/ 	.word	0x00002350
        /*07c4*/ 	.word	0x000000ff
        /*07c8*/ 	.word	0x00000148
        /*07cc*/ 	.short	0x010a
        /*07ce*/ 	.byte	0x04
	.zero		1


	//   ....[110]....
        /*07d0*/ 	.word	0x000023d0
        /*07d4*/ 	.word	0x000000ff
        /*07d8*/ 	.word	0x00000148
        /*07dc*/ 	.short	0x010a
        /*07de*/ 	.byte	0x09
	.zero		1


	//   ....[111]....
        /*07e0*/ 	.word	0x000025a0
        /*07e4*/ 	.word	0x000000ff
        /*07e8*/ 	.word	0x00000148
        /*07ec*/ 	.short	0x010a
        /*07ee*/ 	.byte	0x05
	.zero		1


	//   ....[112]....
        /*07f0*/ 	.word	0x000026b0
        /*07f4*/ 	.word	0x00000003
        /*07f8*/ 	.word	0x000002b0
        /*07fc*/ 	.short	0x010a
        /*07fe*/ 	.byte	0xff
	.zero		1


	//   ....[113]....
        /*0800*/ 	.word	0x00002800
        /*0804*/ 	.word	0x00000000
        /*0808*/ 	.word	0x00000000
        /*080c*/ 	.short	0x0101
        /*080e*/ 	.byte	0xff
	.zero		1


	//   ....[114]....
        /*0810*/ 	.word	0x00002da0
        /*0814*/ 	.word	0x000000ff
        /*0818*/ 	.word	0x00000000
        /*081c*/ 	.short	0x010a
        /*081e*/ 	.byte	0x04
	.zero		1


	//   ....[115]....
        /*0820*/ 	.word	0x00002e30
        /*0824*/ 	.word	0x000000ff
        /*0828*/ 	.word	0x00000000
        /*082c*/ 	.short	0x010a
        /*082e*/ 	.byte	0x05
	.zero		1


	//   ....[116]....
        /*0830*/ 	.word	0x00002ec0
        /*0834*/ 	.word	0x000000ff
        /*0838*/ 	.word	0x00000000
        /*083c*/ 	.short	0x010a
        /*083e*/ 	.byte	0x05
	.zero		1


	//   ....[117]....
        /*0840*/ 	.word	0x00002f50
        /*0844*/ 	.word	0x000000ff
        /*0848*/ 	.word	0x00000000
        /*084c*/ 	.short	0x010a
        /*084e*/ 	.byte	0x05
	.zero		1


	//   ....[118]....
        /*0850*/ 	.word	0x00002fe0
        /*0854*/ 	.word	0x000000ff
        /*0858*/ 	.word	0x00000000
        /*085c*/ 	.short	0x010a
        /*085e*/ 	.byte	0x05
	.zero		1


	//   ....[119]....
        /*0860*/ 	.word	0x00003070
        /*0864*/ 	.word	0x000000ff
        /*0868*/ 	.word	0x00000000
        /*086c*/ 	.short	0x010a
        /*086e*/ 	.byte	0x05
	.zero		1


	//   ....[120]....
        /*0870*/ 	.word	0x00003100
        /*0874*/ 	.word	0x000000ff
        /*0878*/ 	.word	0x00000000
        /*087c*/ 	.short	0x010a
        /*087e*/ 	.byte	0x05
	.zero		1


	//   ....[121]....
        /*0880*/ 	.word	0x00003190
        /*0884*/ 	.word	0x000000ff
        /*0888*/ 	.word	0x00000000
        /*088c*/ 	.short	0x010a
        /*088e*/ 	.byte	0x05
	.zero		1


	//   ....[122]....
        /*0890*/ 	.word	0x00003220
        /*0894*/ 	.word	0x000000ff
        /*0898*/ 	.word	0x00000000
        /*089c*/ 	.short	0x010a
        /*089e*/ 	.byte	0x05
	.zero		1


	//   ....[123]....
        /*08a0*/ 	.word	0x000032b0
        /*08a4*/ 	.word	0x000000ff
        /*08a8*/ 	.word	0x00000000
        /*08ac*/ 	.short	0x010a
        /*08ae*/ 	.byte	0x05
	.zero		1


	//   ....[124]....
        /*08b0*/ 	.word	0x00003340
        /*08b4*/ 	.word	0x000000ff
        /*08b8*/ 	.word	0x00000000
        /*08bc*/ 	.short	0x010a
        /*08be*/ 	.byte	0x05
	.zero		1


	//   ....[125]....
        /*08c0*/ 	.word	0x000033d0
        /*08c4*/ 	.word	0x000000ff
        /*08c8*/ 	.word	0x00000000
        /*08cc*/ 	.short	0x010a
        /*08ce*/ 	.byte	0x05
	.zero		1


	//   ....[126]....
        /*08d0*/ 	.word	0x00003460
        /*08d4*/ 	.word	0x000000ff
        /*08d8*/ 	.word	0x00000000
        /*08dc*/ 	.short	0x010a
        /*08de*/ 	.byte	0x05
	.zero		1


	//   ....[127]....
        /*08e0*/ 	.word	0x000034f0
        /*08e4*/ 	.word	0x000000ff
        /*08e8*/ 	.word	0x00000000
        /*08ec*/ 	.short	0x010a
        /*08ee*/ 	.byte	0x05
	.zero		1


	//   ....[128]....
        /*08f0*/ 	.word	0x00003580
        /*08f4*/ 	.word	0x000000ff
        /*08f8*/ 	.word	0x00000000
        /*08fc*/ 	.short	0x010a
        /*08fe*/ 	.byte	0x05
	.zero		1


	//   ....[129]....
        /*0900*/ 	.word	0x00003610
        /*0904*/ 	.word	0x000000ff
        /*0908*/ 	.word	0x00000000
        /*090c*/ 	.short	0x010a
        /*090e*/ 	.byte	0x05
	.zero		1


	//   ....[130]....
        /*0910*/ 	.word	0x000036a0
        /*0914*/ 	.word	0x000000ff
        /*0918*/ 	.word	0x00000000
        /*091c*/ 	.short	0x010a
        /*091e*/ 	.byte	0x05
	.zero		1


	//   ....[131]....
        /*0920*/ 	.word	0x00003730
        /*0924*/ 	.word	0x000000ff
        /*0928*/ 	.word	0x00000000
        /*092c*/ 	.short	0x010a
        /*092e*/ 	.byte	0x05
	.zero		1


	//   ....[132]....
        /*0930*/ 	.word	0x000037c0
        /*0934*/ 	.word	0x000000ff
        /*0938*/ 	.word	0x00000000
        /*093c*/ 	.short	0x010a
        /*093e*/ 	.byte	0x05
	.zero		1


	//   ....[133]....
        /*0940*/ 	.word	0x00003850
        /*0944*/ 	.word	0x000000ff
        /*0948*/ 	.word	0x00000000
        /*094c*/ 	.short	0x010a
        /*094e*/ 	.byte	0x05
	.zero		1


	//   ....[134]....
        /*0950*/ 	.word	0x000038e0
        /*0954*/ 	.word	0x000000ff
        /*0958*/ 	.word	0x00000000
        /*095c*/ 	.short	0x010a
        /*095e*/ 	.byte	0x05
	.zero		1


	//   ....[135]....
        /*0960*/ 	.word	0x00003970
        /*0964*/ 	.word	0x000000ff
        /*0968*/ 	.word	0x00000000
        /*096c*/ 	.short	0x010a
        /*096e*/ 	.byte	0x05
	.zero		1


	//   ....[136]....
        /*0970*/ 	.word	0x00003a00
        /*0974*/ 	.word	0x000000ff
        /*0978*/ 	.word	0x00000000
        /*097c*/ 	.short	0x010a
        /*097e*/ 	.byte	0x05
	.zero		1


	//   ....[137]....
        /*0980*/ 	.word	0x00003a90
        /*0984*/ 	.word	0x000000ff
        /*0988*/ 	.word	0x00000000
        /*098c*/ 	.short	0x010a
        /*098e*/ 	.byte	0x05
	.zero		1


	//   ....[138]....
        /*0990*/ 	.word	0x00003b20
        /*0994*/ 	.word	0x000000ff
        /*0998*/ 	.word	0x00000000
        /*099c*/ 	.short	0x010a
        /*099e*/ 	.byte	0x05
	.zero		1


	//   ....[139]....
        /*09a0*/ 	.word	0x00003bb0
        /*09a4*/ 	.word	0x000000ff
        /*09a8*/ 	.word	0x00000000
        /*09ac*/ 	.short	0x010a
        /*09ae*/ 	.byte	0x05
	.zero		1


	//   ....[140]....
        /*09b0*/ 	.word	0x00003c40
        /*09b4*/ 	.word	0x000000ff
        /*09b8*/ 	.word	0x00000000
        /*09bc*/ 	.short	0x010a
        /*09be*/ 	.byte	0x05
	.zero		1


	//   ....[141]....
        /*09c0*/ 	.word	0x00003cd0
        /*09c4*/ 	.word	0x000000ff
        /*09c8*/ 	.word	0x00000000
        /*09cc*/ 	.short	0x010a
        /*09ce*/ 	.byte	0x05
	.zero		1


	//   ....[142]....
        /*09d0*/ 	.word	0x00003d60
        /*09d4*/ 	.word	0x000000ff
        /*09d8*/ 	.word	0x00000000
        /*09dc*/ 	.short	0x010a
        /*09de*/ 	.byte	0x05
	.zero		1


	//   ....[143]....
        /*09e0*/ 	.word	0x00003df0
        /*09e4*/ 	.word	0x000000ff
        /*09e8*/ 	.word	0x00000000
        /*09ec*/ 	.short	0x010a
        /*09ee*/ 	.byte	0x05
	.zero		1


	//   ....[144]....
        /*09f0*/ 	.word	0x00003e80
        /*09f4*/ 	.word	0x000000ff
        /*09f8*/ 	.word	0x00000000
        /*09fc*/ 	.short	0x010a
        /*09fe*/ 	.byte	0x05
	.zero		1


	//   ....[145]....
        /*0a00*/ 	.word	0x00003f10
        /*0a04*/ 	.word	0x000000ff
        /*0a08*/ 	.word	0x00000000
        /*0a0c*/ 	.short	0x010a
        /*0a0e*/ 	.byte	0x05
	.zero		1


	//   ....[146]....
        /*0a10*/ 	.word	0x00003fa0
        /*0a14*/ 	.word	0x000000ff
        /*0a18*/ 	.word	0x00000000
        /*0a1c*/ 	.short	0x010a
        /*0a1e*/ 	.byte	0x05
	.zero		1


	//   ....[147]....
        /*0a20*/ 	.word	0x00004030
        /*0a24*/ 	.word	0x000000ff
        /*0a28*/ 	.word	0x00000000
        /*0a2c*/ 	.short	0x010a
        /*0a2e*/ 	.byte	0x05
	.zero		1


	//   ....[148]....
        /*0a30*/ 	.word	0x000040c0
        /*0a34*/ 	.word	0x000000ff
        /*0a38*/ 	.word	0x00000000
        /*0a3c*/ 	.short	0x010a
        /*0a3e*/ 	.byte	0x05
	.zero		1


	//   ....[149]....
        /*0a40*/ 	.word	0x00004150
        /*0a44*/ 	.word	0x000000ff
        /*0a48*/ 	.word	0x00000000
        /*0a4c*/ 	.short	0x010a
        /*0a4e*/ 	.byte	0x05
	.zero		1


	//   ....[150]....
        /*0a50*/ 	.word	0x000041e0
        /*0a54*/ 	.word	0x000000ff
        /*0a58*/ 	.word	0x00000000
        /*0a5c*/ 	.short	0x010a
        /*0a5e*/ 	.byte	0x05
	.zero		1


	//   ....[151]....
        /*0a60*/ 	.word	0x00004270
        /*0a64*/ 	.word	0x000000ff
        /*0a68*/ 	.word	0x00000000
        /*0a6c*/ 	.short	0x010a
        /*0a6e*/ 	.byte	0x05
	.zero		1


	//   ....[152]....
        /*0a70*/ 	.word	0x00004300
        /*0a74*/ 	.word	0x000000ff
        /*0a78*/ 	.word	0x00000000
        /*0a7c*/ 	.short	0x010a
        /*0a7e*/ 	.byte	0x05
	.zero		1


	//   ....[153]....
        /*0a80*/ 	.word	0x00004390
        /*0a84*/ 	.word	0x000000ff
        /*0a88*/ 	.word	0x00000000
        /*0a8c*/ 	.short	0x010a
        /*0a8e*/ 	.byte	0x05
	.zero		1


	//   ....[154]....
        /*0a90*/ 	.word	0x00004430
        /*0a94*/ 	.word	0x00000000
        /*0a98*/ 	.word	0x00000000
        /*0a9c*/ 	.short	0x010a
        /*0a9e*/ 	.byte	0xff
	.zero		1


	//   ....[155]....
        /*0aa0*/ 	.word	0x00004570
        /*0aa4*/ 	.word	0x00000002
        /*0aa8*/ 	.word	0x00000310
        /*0aac*/ 	.short	0x010a
        /*0aae*/ 	.byte	0xff
	.zero		1


	//   ....[156]....
        /*0ab0*/ 	.word	0x000045e0
        /*0ab4*/ 	.word	0x00000002
        /*0ab8*/ 	.word	0x00000000
        /*0abc*/ 	.short	0x0101
        /*0abe*/ 	.byte	0xff
	.zero		1


	//   ....[157]....
        /*0ac0*/ 	.word	0x00004600
        /*0ac4*/ 	.word	0x000000ff
        /*0ac8*/ 	.word	0x000002c0
        /*0acc*/ 	.short	0x010a
        /*0ace*/ 	.byte	0x04
	.zero		1


	//   ....[158]....
        /*0ad0*/ 	.word	0x00004720
        /*0ad4*/ 	.word	0x00000002
        /*0ad8*/ 	.word	0x000002b0
        /*0adc*/ 	.short	0x010a
        /*0ade*/ 	.byte	0xff
	.zero		1


	//   ....[159]....
        /*0ae0*/ 	.word	0x00004820
        /*0ae4*/ 	.word	0x00000002
        /*0ae8*/ 	.word	0x00000000
        /*0aec*/ 	.short	0x0101
        /*0aee*/ 	.byte	0xff
	.zero		1


	//   ....[160]....
        /*0af0*/ 	.word	0x000048b0
        /*0af4*/ 	.word	0x000000ff
        /*0af8*/ 	.word	0x000002c0
        /*0afc*/ 	.short	0x0106
        /*0afe*/ 	.byte	0x04
	.zero		1


	//   ....[161]....
        /*0b00*/ 	.word	0x000048d0
        /*0b04*/ 	.word	0x000000ff
        /*0b08*/ 	.word	0x000002c0
        /*0b0c*/ 	.short	0x010a
        /*0b0e*/ 	.byte	0x04
	.zero		1


	//   ....[162]....
        /*0b10*/ 	.word	0x00004960
        /*0b14*/ 	.word	0x000000ff
        /*0b18*/ 	.word	0x000002c0
        /*0b1c*/ 	.short	0x0106
        /*0b1e*/ 	.byte	0x07
	.zero		1


	//   ....[163]....
        /*0b20*/ 	.word	0x000049a0
        /*0b24*/ 	.word	0x00000000
        /*0b28*/ 	.word	0x000002c0
        /*0b2c*/ 	.short	0x010a
        /*0b2e*/ 	.byte	0xff
	.zero		1


	//   ....[164]....
        /*0b30*/ 	.word	0x00004bf0
        /*0b34*/ 	.word	0x000000ff
        /*0b38*/ 	.word	0x00000008
        /*0b3c*/ 	.short	0x010a
        /*0b3e*/ 	.byte	0x05
	.zero		1


	//   ....[165]....
        /*0b40*/ 	.word	0x00004c10
        /*0b44*/ 	.word	0x000000ff
        /*0b48*/ 	.word	0x00000008
        /*0b4c*/ 	.short	0x010a
        /*0b4e*/ 	.byte	0x05
	.zero		1


	//   ....[166]....
        /*0b50*/ 	.word	0x00004da0
        /*0b54*/ 	.word	0x000000ff
        /*0b58*/ 	.word	0x00000008
        /*0b5c*/ 	.short	0x010a
        /*0b5e*/ 	.byte	0x05
	.zero		1


	//   ....[167]....
        /*0b60*/ 	.word	0x00004dc0
        /*0b64*/ 	.word	0x000000ff
        /*0b68*/ 	.word	0x00000008
        /*0b6c*/ 	.short	0x010a
        /*0b6e*/ 	.byte	0x05
	.zero		1


	//   ....[168]....
        /*0b70*/ 	.word	0x00004e80
        /*0b74*/ 	.word	0x000000ff
        /*0b78*/ 	.word	0x00000000
        /*0b7c*/ 	.short	0x0101
        /*0b7e*/ 	.byte	0x04
	.zero		1


	//   ....[169]....
        /*0b80*/ 	.word	0x00005160
        /*0b84*/ 	.word	0x00000000
        /*0b88*/ 	.word	0x000002b0
        /*0b8c*/ 	.short	0x010a
        /*0b8e*/ 	.byte	0xff
	.zero		1


	//   ....[170]....
        /*0b90*/ 	.word	0x00005220
        /*0b94*/ 	.word	0x00000000
        /*0b98*/ 	.word	0x00000000
        /*0b9c*/ 	.short	0x0101
        /*0b9e*/ 	.byte	0xff
	.zero		1


	//   ....[171]....
        /*0ba0*/ 	.word	0x000052d0
        /*0ba4*/ 	.word	0x000000ff
        /*0ba8*/ 	.word	0x00000000
        /*0bac*/ 	.short	0x010a
        /*0bae*/ 	.byte	0x04
	.zero		1


	//   ....[172]....
        /*0bb0*/ 	.word	0x000052e0
        /*0bb4*/ 	.word	0x000000ff
        /*0bb8*/ 	.word	0x000002f0
        /*0bbc*/ 	.short	0x010a
        /*0bbe*/ 	.byte	0x13
	.zero		1


	//   ....[173]....
        /*0bc0*/ 	.word	0x000053a0
        /*0bc4*/ 	.word	0x000000ff
        /*0bc8*/ 	.word	0x00000000
        /*0bcc*/ 	.short	0x010a
        /*0bce*/ 	.byte	0x06
	.zero		1


	//   ....[174]....
        /*0bd0*/ 	.word	0x000054c0
        /*0bd4*/ 	.word	0x000000ff
        /*0bd8*/ 	.word	0x00000000
        /*0bdc*/ 	.short	0x010a
        /*0bde*/ 	.byte	0x04
	.zero		1


	//   ....[175]....
        /*0be0*/ 	.word	0x000056e0
        /*0be4*/ 	.word	0x000000ff
        /*0be8*/ 	.word	0x00000000
        /*0bec*/ 	.short	0x010a
        /*0bee*/ 	.byte	0x04
	.zero		1


	//   ....[176]....
        /*0bf0*/ 	.word	0x00005770
        /*0bf4*/ 	.word	0x000000ff
        /*0bf8*/ 	.word	0x00000000
        /*0bfc*/ 	.short	0x010a
        /*0bfe*/ 	.byte	0x05
	.zero		1


	//   ....[177]....
        /*0c00*/ 	.word	0x00005800
        /*0c04*/ 	.word	0x000000ff
        /*0c08*/ 	.word	0x00000000
        /*0c0c*/ 	.short	0x010a
        /*0c0e*/ 	.byte	0x05
	.zero		1


	//   ....[178]....
        /*0c10*/ 	.word	0x000058a0
        /*0c14*/ 	.word	0x00000000
        /*0c18*/ 	.word	0x00000000
        /*0c1c*/ 	.short	0x010a
        /*0c1e*/ 	.byte	0xff
	.zero		1


	//   ....[179]....
        /*0c20*/ 	.word	0x000058e0
        /*0c24*/ 	.word	0x00000000
        /*0c28*/ 	.word	0x00000000
        /*0c2c*/ 	.short	0x010a
        /*0c2e*/ 	.byte	0xff
	.zero		1


	//   ....[180]....
        /*0c30*/ 	.word	0x00005950
        /*0c34*/ 	.word	0x000000ff
        /*0c38*/ 	.word	0x00000000
        /*0c3c*/ 	.short	0x0101
        /*0c3e*/ 	.byte	0x04
	.zero		1


	//   ....[181]....
        /*0c40*/ 	.word	0x00005990
        /*0c44*/ 	.word	0x000000ff
        /*0c48*/ 	.word	0x00000330
        /*0c4c*/ 	.short	0x010a
        /*0c4e*/ 	.byte	0x0d
	.zero		1


	//   ....[182]....
        /*0c50*/ 	.word	0x000059e0
        /*0c54*/ 	.word	0x000000ff
        /*0c58*/ 	.word	0x00000000
        /*0c5c*/ 	.short	0x0101
        /*0c5e*/ 	.byte	0x04
	.zero		1


	//   ....[183]....
        /*0c60*/ 	.word	0x00005ea0
        /*0c64*/ 	.word	0x00000003
        /*0c68*/ 	.word	0x000002b0
        /*0c6c*/ 	.short	0x010a
        /*0c6e*/ 	.byte	0xff
	.zero		1


	//   ....[184]....
        /*0c70*/ 	.word	0x00006010
        /*0c74*/ 	.word	0x00000000
        /*0c78*/ 	.word	0x00000000
        /*0c7c*/ 	.short	0x0101
        /*0c7e*/ 	.byte	0xff
	.zero		1


	//   ....[185]....
        /*0c80*/ 	.word	0x000064d0
        /*0c84*/ 	.word	0x000000ff
        /*0c88*/ 	.word	0x000002a8
        /*0c8c*/ 	.short	0x010a
        /*0c8e*/ 	.byte	0x11
	.zero		1


	//   ....[186]....
        /*0c90*/ 	.word	0x00006660
        /*0c94*/ 	.word	0x000000ff
        /*0c98*/ 	.word	0x00000298
        /*0c9c*/ 	.short	0x010a
        /*0c9e*/ 	.byte	0x11
	.zero		1


	//   ....[187]....
        /*0ca0*/ 	.word	0x00006870
        /*0ca4*/ 	.word	0x000000ff
        /*0ca8*/ 	.word	0x00000290
        /*0cac*/ 	.short	0x010b
        /*0cae*/ 	.byte	0x11
	.zero		1


	//   ....[188]....
        /*0cb0*/ 	.word	0x00006880
        /*0cb4*/ 	.word	0x000000ff
        /*0cb8*/ 	.word	0x00000000
        /*0cbc*/ 	.short	0x0101
        /*0cbe*/ 	.byte	0x22
	.zero		1


	//   ....[189]....
        /*0cc0*/ 	.word	0x000068c0
        /*0cc4*/ 	.word	0x00000000
        /*0cc8*/ 	.word	0x00000298
        /*0ccc*/ 	.short	0x010a
        /*0cce*/ 	.byte	0xff
	.zero		1


	//   ....[190]....
        /*0cd0*/ 	.word	0x00006be0
        /*0cd4*/ 	.word	0x00000003
        /*0cd8*/ 	.word	0x000002b0
        /*0cdc*/ 	.short	0x010a
        /*0cde*/ 	.byte	0xff
	.zero		1


	//   ....[191]....
        /*0ce0*/ 	.word	0x00006d60
        /*0ce4*/ 	.word	0x00000000
        /*0ce8*/ 	.word	0x00000000
        /*0cec*/ 	.short	0x0101
        /*0cee*/ 	.byte	0xff
	.zero		1


	//   ....[192]....
        /*0cf0*/ 	.word	0x000077f0
        /*0cf4*/ 	.word	0x000000ff
        /*0cf8*/ 	.word	0x00000290
        /*0cfc*/ 	.short	0x010a
        /*0cfe*/ 	.byte	0x2c
	.zero		1


	//   ....[193]....
        /*0d00*/ 	.word	0x00007800
        /*0d04*/ 	.word	0x0000008f
        /*0d08*/ 	.word	0x000002d0
        /*0d0c*/ 	.short	0x010a
        /*0d0e*/ 	.byte	0xff
	.zero		1


	//   ....[194]....
        /*0d10*/ 	.word	0x00007990
        /*0d14*/ 	.word	0x000000ff
        /*0d18*/ 	.word	0x00000290
        /*0d1c*/ 	.short	0x010a
        /*0d1e*/ 	.byte	0x2c
	.zero		1


	//   ....[195]....
        /*0d20*/ 	.word	0x00007aa0
        /*0d24*/ 	.word	0x000000ff
        /*0d28*/ 	.word	0x00000000
        /*0d2c*/ 	.short	0x0101
        /*0d2e*/ 	.byte	0x04
	.zero		1


	//   ....[196]....
        /*0d30*/ 	.word	0x00007b00
        /*0d34*/ 	.word	0x0000008f
        /*0d38*/ 	.word	0x000002d0
        /*0d3c*/ 	.short	0x010a
        /*0d3e*/ 	.byte	0xff
	.zero		1


	//   ....[197]....
        /*0d40*/ 	.word	0x000080f0
        /*0d44*/ 	.word	0x0000008f
        /*0d48*/ 	.word	0x00000000
        /*0d4c*/ 	.short	0x0101
        /*0d4e*/ 	.byte	0xff
	.zero		1


	//   ....[198]....
        /*0d50*/ 	.word	0x00008f50
        /*0d54*/ 	.word	0x00000000
        /*0d58*/ 	.word	0x00000320
        /*0d5c*/ 	.short	0x010a
        /*0d5e*/ 	.byte	0xff
	.zero		1


	//   ....[199]....
        /*0d60*/ 	.word	0x00008fb0
        /*0d64*/ 	.word	0x00000000
        /*0d68*/ 	.word	0x00000148
        /*0d6c*/ 	.short	0x010a
        /*0d6e*/ 	.byte	0xff
	.zero		1


	//   ....[200]....
        /*0d70*/ 	.word	0x00009010
        /*0d74*/ 	.word	0x00000000
        /*0d78*/ 	.word	0x00000148
        /*0d7c*/ 	.short	0x010a
        /*0d7e*/ 	.byte	0xff
	.zero		1


	//   ....[201]....
        /*0d80*/ 	.word	0x00009060
        /*0d84*/ 	.word	0x00000003
        /*0d88*/ 	.word	0x000002b0
        /*0d8c*/ 	.short	0x010a
        /*0d8e*/ 	.byte	0xff
	.zero		1


	//   ....[202]....
        /*0d90*/ 	.word	0x000090c0
        /*0d94*/ 	.word	0x00000000
        /*0d98*/ 	.word	0x00000000
        /*0d9c*/ 	.short	0x010a
        /*0d9e*/ 	.byte	0xff
	.zero		1


	//   ....[203]....
        /*0da0*/ 	.word	0x00009120
        /*0da4*/ 	.word	0x00000000
        /*0da8*/ 	.word	0x00000000
        /*0dac*/ 	.short	0x010a
        /*0dae*/ 	.byte	0xff
	.zero		1


	//   ....[204]....
        /*0db0*/ 	.word	0x00009180
        /*0db4*/ 	.word	0x00000000
        /*0db8*/ 	.word	0x00000000
        /*0dbc*/ 	.short	0x010a
        /*0dbe*/ 	.byte	0xff
	.zero		1


	//   ....[205]....
        /*0dc0*/ 	.word	0x000091e0
        /*0dc4*/ 	.word	0x00000000
        /*0dc8*/ 	.word	0x00000000
        /*0dcc*/ 	.short	0x010a
        /*0dce*/ 	.byte	0xff
	.zero		1


	//   ....[206]....
        /*0dd0*/ 	.word	0x00009240
        /*0dd4*/ 	.word	0x00000000
        /*0dd8*/ 	.word	0x00000000
        /*0ddc*/ 	.short	0x010a
        /*0dde*/ 	.byte	0xff
	.zero		1


	//   ....[207]....
        /*0de0*/ 	.word	0x000092a0
        /*0de4*/ 	.word	0x00000000
        /*0de8*/ 	.word	0x00000000
        /*0dec*/ 	.short	0x010a
        /*0dee*/ 	.byte	0xff
	.zero		1


	//   ....[208]....
        /*0df0*/ 	.word	0x00009300
        /*0df4*/ 	.word	0x00000000
        /*0df8*/ 	.word	0x00000000
        /*0dfc*/ 	.short	0x010a
        /*0dfe*/ 	.byte	0xff
	.zero		1


	//   ....[209]....
        /*0e00*/ 	.word	0x00009360
        /*0e04*/ 	.word	0x00000000
        /*0e08*/ 	.word	0x00000000
        /*0e0c*/ 	.short	0x010a
        /*0e0e*/ 	.byte	0xff
	.zero		1


	//   ....[210]....
        /*0e10*/ 	.word	0x000093c0
        /*0e14*/ 	.word	0x00000000
        /*0e18*/ 	.word	0x00000000
        /*0e1c*/ 	.short	0x010a
        /*0e1e*/ 	.byte	0xff
	.zero		1


	//   ....[211]....
        /*0e20*/ 	.word	0x00009420
        /*0e24*/ 	.word	0x00000000
        /*0e28*/ 	.word	0x00000000
        /*0e2c*/ 	.short	0x010a
        /*0e2e*/ 	.byte	0xff
	.zero		1


	//   ....[212]....
        /*0e30*/ 	.word	0x00009480
        /*0e34*/ 	.word	0x00000000
        /*0e38*/ 	.word	0x00000000
        /*0e3c*/ 	.short	0x010a
        /*0e3e*/ 	.byte	0xff
	.zero		1


	//   ....[213]....
        /*0e40*/ 	.word	0x000094e0
        /*0e44*/ 	.word	0x00000000
        /*0e48*/ 	.word	0x00000000
        /*0e4c*/ 	.short	0x010a
        /*0e4e*/ 	.byte	0xff
	.zero		1


	//   ....[214]....
        /*0e50*/ 	.word	0x00009540
        /*0e54*/ 	.word	0x00000000
        /*0e58*/ 	.word	0x00000000
        /*0e5c*/ 	.short	0x010a
        /*0e5e*/ 	.byte	0xff
	.zero		1


	//   ....[215]....
        /*0e60*/ 	.word	0x000095a0
        /*0e64*/ 	.word	0x00000000
        /*0e68*/ 	.word	0x00000000
        /*0e6c*/ 	.short	0x010a
        /*0e6e*/ 	.byte	0xff
	.zero		1


	//   ....[216]....
        /*0e70*/ 	.word	0x00009600
        /*0e74*/ 	.word	0x00000000
        /*0e78*/ 	.word	0x00000000
        /*0e7c*/ 	.short	0x010a
        /*0e7e*/ 	.byte	0xff
	.zero		1


	//   ....[217]....
        /*0e80*/ 	.word	0x00009660
        /*0e84*/ 	.word	0x00000000
        /*0e88*/ 	.word	0x00000000
        /*0e8c*/ 	.short	0x010a
        /*0e8e*/ 	.byte	0xff
	.zero		1


	//   ....[218]....
        /*0e90*/ 	.word	0x000096c0
        /*0e94*/ 	.word	0x00000000
        /*0e98*/ 	.word	0x00000000
        /*0e9c*/ 	.short	0x010a
        /*0e9e*/ 	.byte	0xff
	.zero		1


	//   ....[219]....
        /*0ea0*/ 	.word	0x00009720
        /*0ea4*/ 	.word	0x00000000
        /*0ea8*/ 	.word	0x00000000
        /*0eac*/ 	.short	0x010a
        /*0eae*/ 	.byte	0xff
	.zero		1


	//   ....[220]....
        /*0eb0*/ 	.word	0x00009780
        /*0eb4*/ 	.word	0x00000000
        /*0eb8*/ 	.word	0x00000000
        /*0ebc*/ 	.short	0x010a
        /*0ebe*/ 	.byte	0xff
	.zero		1


	//   ....[221]....
        /*0ec0*/ 	.word	0x000097e0
        /*0ec4*/ 	.word	0x00000000
        /*0ec8*/ 	.word	0x00000000
        /*0ecc*/ 	.short	0x010a
        /*0ece*/ 	.byte	0xff
	.zero		1


	//   ....[222]....
        /*0ed0*/ 	.word	0x00009840
        /*0ed4*/ 	.word	0x00000000
        /*0ed8*/ 	.word	0x00000000
        /*0edc*/ 	.short	0x010a
        /*0ede*/ 	.byte	0xff
	.zero		1


	//   ....[223]....
        /*0ee0*/ 	.word	0x000098a0
        /*0ee4*/ 	.word	0x00000000
        /*0ee8*/ 	.word	0x00000000
        /*0eec*/ 	.short	0x010a
        /*0eee*/ 	.byte	0xff
	.zero		1


	//   ....[224]....
        /*0ef0*/ 	.word	0x00009900
        /*0ef4*/ 	.word	0x00000000
        /*0ef8*/ 	.word	0x00000000
        /*0efc*/ 	.short	0x010a
        /*0efe*/ 	.byte	0xff
	.zero		1


	//   ....[225]....
        /*0f00*/ 	.word	0x00009960
        /*0f04*/ 	.word	0x00000000
        /*0f08*/ 	.word	0x00000000
        /*0f0c*/ 	.short	0x010a
        /*0f0e*/ 	.byte	0xff
	.zero		1


	//   ....[226]....
        /*0f10*/ 	.word	0x000099c0
        /*0f14*/ 	.word	0x00000000
        /*0f18*/ 	.word	0x00000000
        /*0f1c*/ 	.short	0x010a
        /*0f1e*/ 	.byte	0xff
	.zero		1


	//   ....[227]....
        /*0f20*/ 	.word	0x00009a20
        /*0f24*/ 	.word	0x00000000
        /*0f28*/ 	.word	0x00000000
        /*0f2c*/ 	.short	0x010a
        /*0f2e*/ 	.byte	0xff
	.zero		1


	//   ....[228]....
        /*0f30*/ 	.word	0x00009a80
        /*0f34*/ 	.word	0x00000000
        /*0f38*/ 	.word	0x00000000
        /*0f3c*/ 	.short	0x010a
        /*0f3e*/ 	.byte	0xff
	.zero		1


	//   ....[229]....
        /*0f40*/ 	.word	0x00009ae0
        /*0f44*/ 	.word	0x00000000
        /*0f48*/ 	.word	0x00000000
        /*0f4c*/ 	.short	0x010a
        /*0f4e*/ 	.byte	0xff
	.zero		1


	//   ....[230]....
        /*0f50*/ 	.word	0x00009b40
        /*0f54*/ 	.word	0x00000000
        /*0f58*/ 	.word	0x00000000
        /*0f5c*/ 	.short	0x010a
        /*0f5e*/ 	.byte	0xff
	.zero		1


	//   ....[231]....
        /*0f60*/ 	.word	0x00009ba0
        /*0f64*/ 	.word	0x00000000
        /*0f68*/ 	.word	0x00000000
        /*0f6c*/ 	.short	0x010a
        /*0f6e*/ 	.byte	0xff
	.zero		1


	//   ....[232]....
        /*0f70*/ 	.word	0x00009c00
        /*0f74*/ 	.word	0x00000000
        /*0f78*/ 	.word	0x00000000
        /*0f7c*/ 	.short	0x010a
        /*0f7e*/ 	.byte	0xff
	.zero		1


	//   ....[233]....
        /*0f80*/ 	.word	0x00009c60
        /*0f84*/ 	.word	0x00000000
        /*0f88*/ 	.word	0x00000000
        /*0f8c*/ 	.short	0x010a
        /*0f8e*/ 	.byte	0xff
	.zero		1


	//   ....[234]....
        /*0f90*/ 	.word	0x00009cc0
        /*0f94*/ 	.word	0x00000000
        /*0f98*/ 	.word	0x00000000
        /*0f9c*/ 	.short	0x010a
        /*0f9e*/ 	.byte	0xff
	.zero		1


	//   ....[235]....
        /*0fa0*/ 	.word	0x00009d20
        /*0fa4*/ 	.word	0x00000000
        /*0fa8*/ 	.word	0x00000000
        /*0fac*/ 	.short	0x010a
        /*0fae*/ 	.byte	0xff
	.zero		1


	//   ....[236]....
        /*0fb0*/ 	.word	0x00009d80
        /*0fb4*/ 	.word	0x00000000
        /*0fb8*/ 	.word	0x00000000
        /*0fbc*/ 	.short	0x010a
        /*0fbe*/ 	.byte	0xff
	.zero		1


	//   ....[237]....
        /*0fc0*/ 	.word	0x00009de0
        /*0fc4*/ 	.word	0x00000000
        /*0fc8*/ 	.word	0x00000000
        /*0fcc*/ 	.short	0x010a
        /*0fce*/ 	.byte	0xff
	.zero		1


	//   ....[238]....
        /*0fd0*/ 	.word	0x00009e40
        /*0fd4*/ 	.word	0x00000000
        /*0fd8*/ 	.word	0x00000000
        /*0fdc*/ 	.short	0x010a
        /*0fde*/ 	.byte	0xff
	.zero		1


	//   ....[239]....
        /*0fe0*/ 	.word	0x00009ea0
        /*0fe4*/ 	.word	0x00000000
        /*0fe8*/ 	.word	0x00000000
        /*0fec*/ 	.short	0x010a
        /*0fee*/ 	.byte	0xff
	.zero		1


	//   ....[240]....
        /*0ff0*/ 	.word	0x00009f00
        /*0ff4*/ 	.word	0x00000000
        /*0ff8*/ 	.word	0x00000000
        /*0ffc*/ 	.short	0x010a
        /*0ffe*/ 	.byte	0xff
	.zero		1


	//   ....[241]....
        /*1000*/ 	.word	0x00009f60
        /*1004*/ 	.word	0x00000000
        /*1008*/ 	.word	0x00000000
        /*100c*/ 	.short	0x010a
        /*100e*/ 	.byte	0xff
	.zero		1


	//   ....[242]....
        /*1010*/ 	.word	0x00009fb0
        /*1014*/ 	.word	0x00000002
        /*1018*/ 	.word	0x00000310
        /*101c*/ 	.short	0x010a
        /*101e*/ 	.byte	0xff
	.zero		1


	//   ....[243]....
        /*1020*/ 	.word	0x0000a010
        /*1024*/ 	.word	0x00000002
        /*1028*/ 	.word	0x000002c0
        /*102c*/ 	.short	0x010a
        /*102e*/ 	.byte	0xff
	.zero		1


	//   ....[244]....
        /*1030*/ 	.word	0x0000a060
        /*1034*/ 	.word	0x00000002
        /*1038*/ 	.word	0x000002b0
        /*103c*/ 	.short	0x010a
        /*103e*/ 	.byte	0xff
	.zero		1


	//   ....[245]....
        /*1040*/ 	.word	0x0000a0c0
        /*1044*/ 	.word	0x00000000
        /*1048*/ 	.word	0x000002c0
        /*104c*/ 	.short	0x010a
        /*104e*/ 	.byte	0xff
	.zero		1


	//   ....[246]....
        /*1050*/ 	.word	0x0000a120
        /*1054*/ 	.word	0x00000005
        /*1058*/ 	.word	0x00000008
        /*105c*/ 	.short	0x010a
        /*105e*/ 	.byte	0xff
	.zero		1


	//   ....[247]....
        /*1060*/ 	.word	0x0000a210
        /*1064*/ 	.word	0x00000000
        /*1068*/ 	.word	0x00000008
        /*106c*/ 	.short	0x010a
        /*106e*/ 	.byte	0xff
	.zero		1


	//   ....[248]....
        /*1070*/ 	.word	0x0000a260
        /*1074*/ 	.word	0x00000000
        /*1078*/ 	.word	0x000002b0
        /*107c*/ 	.short	0x010a
        /*107e*/ 	.byte	0xff
	.zero		1


	//   ....[249]....
        /*1080*/ 	.word	0x0000a2c0
        /*1084*/ 	.word	0x00000000
        /*1088*/ 	.word	0x000002f0
        /*108c*/ 	.short	0x010a
        /*108e*/ 	.byte	0xff
	.zero		1


	//   ....[250]....
        /*1090*/ 	.word	0x0000a320
        /*1094*/ 	.word	0x00000000
        /*1098*/ 	.word	0x00000000
        /*109c*/ 	.short	0x010a
        /*109e*/ 	.byte	0xff
	.zero		1


	//   ....[251]....
        /*10a0*/ 	.word	0x0000a380
        /*10a4*/ 	.word	0x00000000
        /*10a8*/ 	.word	0x00000000
        /*10ac*/ 	.short	0x010a
        /*10ae*/ 	.byte	0xff
	.zero		1


	//   ....[252]....
        /*10b0*/ 	.word	0x0000a3e0
        /*10b4*/ 	.word	0x00000000
        /*10b8*/ 	.word	0x00000000
        /*10bc*/ 	.short	0x010a
        /*10be*/ 	.byte	0xff
	.zero		1


	//   ....[253]....
        /*10c0*/ 	.word	0x0000a440
        /*10c4*/ 	.word	0x00000000
        /*10c8*/ 	.word	0x00000000
        /*10cc*/ 	.short	0x010a
        /*10ce*/ 	.byte	0xff
	.zero		1


	//   ....[254]....
        /*10d0*/ 	.word	0x0000a4a0
        /*10d4*/ 	.word	0x00000000
        /*10d8*/ 	.word	0x00000330
        /*10dc*/ 	.short	0x010a
        /*10de*/ 	.byte	0xff
	.zero		1


	//   ....[255]....
        /*10e0*/ 	.word	0x0000a4f0
        /*10e4*/ 	.word	0x00000003
        /*10e8*/ 	.word	0x000002b0
        /*10ec*/ 	.short	0x010a
        /*10ee*/ 	.byte	0xff
	.zero		1


	//   ....[0]....
        /*10f0*/ 	.word	0x0000a550
        /*10f4*/ 	.word	0x00000000
        /*10f8*/ 	.word	0x000002a8
        /*10fc*/ 	.short	0x010a
        /*10fe*/ 	.byte	0xff
	.zero		1


	//   ....[1]....
        /*1100*/ 	.word	0x0000a5b0
        /*1104*/ 	.word	0x00000000
        /*1108*/ 	.word	0x00000298
        /*110c*/ 	.short	0x010a
        /*110e*/ 	.byte	0xff
	.zero		1


	//   ....[2]....
        /*1110*/ 	.word	0x0000a600
        /*1114*/ 	.word	0x00000003
        /*1118*/ 	.word	0x000002b0
        /*111c*/ 	.short	0x010a
        /*111e*/ 	.byte	0xff
	.zero		1


	//   ....[3]....
        /*1120*/ 	.word	0x0000a660
        /*1124*/ 	.word	0x00000000
        /*1128*/ 	.word	0x00000290
        /*112c*/ 	.short	0x010a
        /*112e*/ 	.byte	0xff
	.zero		1


	//   ....[4]....
        /*1130*/ 	.word	0x0000a6b0
        /*1134*/ 	.word	0x0000008f
        /*1138*/ 	.word	0x000002d0
        /*113c*/ 	.short	0x010a
        /*113e*/ 	.byte	0xff
	.zero		1


	//----- nvinfo : EIATTR_NUM_MBARRIERS
	.align		4
.L_47:
        /*1140*/ 	.byte	0x03, 0x38
        /*1142*/ 	.short	0x0067


	//----- nvinfo : EIATTR_EXIT_INSTR_OFFSETS
	.align		4
        /*1144*/ 	.byte	0x04, 0x1c
        /*1146*/ 	.short	(.L_49 - .L_48)


	//   ....[0]....
.L_48:
        /*1148*/ 	.word	0x00004460


	//   ....[1]....
        /*114c*/ 	.word	0x00004970


	//   ....[2]....
        /*1150*/ 	.word	0x000049d0


	//   ....[3]....
        /*1154*/ 	.word	0x00005c10


	//   ....[4]....
        /*1158*/ 	.word	0x000068f0


	//   ....[5]....
        /*115c*/ 	.word	0x00006930


	//   ....[6]....
        /*1160*/ 	.word	0x00008f40


	//----- nvinfo : EIATTR_MAX_THREADS
	.align		4
.L_49:
        /*1164*/ 	.byte	0x04, 0x05
        /*1166*/ 	.short	(.L_51 - .L_50)
.L_50:
        /*1168*/ 	.word	0x00000100
        /*116c*/ 	.word	0x00000001
        /*1170*/ 	.word	0x00000001


	//----- nvinfo : EIATTR_CRS_STACK_SIZE
	.align		4
.L_51:
        /*1174*/ 	.byte	0x04, 0x1e
        /*1176*/ 	.short	(.L_53 - .L_52)
.L_52:
        /*1178*/ 	.word	0x00000000


	//----- nvinfo : EIATTR_CBANK_PARAM_SIZE
	.align		4
.L_53:
        /*117c*/ 	.byte	0x03, 0x19
        /*117e*/ 	.short	0x0800


	//----- nvinfo : EIATTR_PARAM_CBANK
	.align		4
        /*1180*/ 	.byte	0x04, 0x0a
        /*1182*/ 	.short	(.L_55 - .L_54)
	.align		4
.L_54:
        /*1184*/ 	.word	index@(.nv.constant0._ZN7cutlass13device_kernelINS_4gemm6kernel13GemmUniversalIN4cute5tupleIJiiiiEEENS1_10collective13CollectiveMmaINS1_35MainloopSm100TmaUmmaWarpSpecializedILi41ELi2ELi4ENS5_IJNS4_1CILi4EEENSA_ILi1EEESC_EEEEENS5_IJNSA_ILi256EEENSA_ILi64EEENSA_ILi32EEEEEENS_12float_e5m2_tENS5_IJlSC_lEEESJ_SK_NS4_8TiledMMAINS4_8MMA_AtomIJNS4_10MMA_TraitsINS4_25SM100_MMA_F8F6F4_2x1SM_SSEJSJ_SJ_fSF_SG_NS4_17integral_constantINS4_4UMMA5MajorELSR_0EEESS_NSP_INSQ_7ScaleInELST_0EEESU_EEEEEENS4_6LayoutINS5_IJSC_SC_SC_EEENS5_IJNSA_ILi0EEESZ_SZ_EEEEENS5_IJNS4_10UnderscoreES12_S12_EEEEENS4_18SM100_TMA_2SM_LOADENS4_14ComposedLayoutINS4_7SwizzleILi1ELi4ELi3EEENS4_18smem_ptr_flag_bitsILi8EEENSX_INS5_IJNSA_ILi8EEESH_EEENS5_IJSH_SC_EEEEEEEvNS4_8identityENS4_28SM100_TMA_2SM_LOAD_MULTICASTES1F_vS1G_EENS_8epilogue10collective18CollectiveEpilogueINS1J_23Sm100TmaWarpSpecializedILi1ELi1ELi64ELb0ELb0EEEJNS5_IJNSA_ILi128EEESG_SH_EEENS5_IJNSX_IS1O_SC_EENSX_ISG_SC_EEEEESJ_SK_SJ_SK_NS1J_6fusion15FusionCallbacksIS1N_NS1T_17LinearCombinationISJ_fSJ_fLNS_15FloatRoundStyleE2EEES1P_S1S_JEEENS4_5SM1004TMEM4LOAD26SM100_TMEM_LOAD_32dp32b64xENS4_13SM90_TMA_LOADENS16_INS17_ILi2ELi4ELi3EEES1A_NSX_INS5_IJS1B_SG_EEENS5_IJSG_SC_EEEEEEENS4_39AutoVectorizingCopyWithAssumedAlignmentILi128EEENS4_14SM90_TMA_STOREES28_S2A_S2A_EEEvvEEEEvNT_6ParamsE)
        /*1188*/ 	.short	0x0380
        /*118a*/ 	.short	0x0800


	//----- nvinfo : EIATTR_SW_WAR
	.align		4
.L_55:
        /*118c*/ 	.byte	0x04, 0x36
        /*118e*/ 	.short	(.L_57 - .L_56)
.L_56:
        /*1190*/ 	.word	0x00000008
.L_57:


//--------------------- .nv.callgraph             --------------------------
	.section	.nv.callgraph,"",@"SHT_CUDA_CALLGRAPH"
	.align	4
	.sectionentsize	8
	.align		4
        /*0000*/ 	.word	0x00000000
	.align		4
        /*0004*/ 	.word	0xffffffff
	.align		4
        /*0008*/ 	.word	index@(_ZN7cutlass13device_kernelINS_4gemm6kernel13GemmUniversalIN4cute5tupleIJiiiiEEENS1_10collective13CollectiveMmaINS1_35MainloopSm100TmaUmmaWarpSpecializedILi41ELi2ELi4ENS5_IJNS4_1CILi4EEENSA_ILi1EEESC_EEEEENS5_IJNSA_ILi256EEENSA_ILi64EEENSA_ILi32EEEEEENS_12float_e5m2_tENS5_IJlSC_lEEESJ_SK_NS4_8TiledMMAINS4_8MMA_AtomIJNS4_10MMA_TraitsINS4_25SM100_MMA_F8F6F4_2x1SM_SSEJSJ_SJ_fSF_SG_NS4_17integral_constantINS4_4UMMA5MajorELSR_0EEESS_NSP_INSQ_7ScaleInELST_0EEESU_EEEEEENS4_6LayoutINS5_IJSC_SC_SC_EEENS5_IJNSA_ILi0EEESZ_SZ_EEEEENS5_IJNS4_10UnderscoreES12_S12_EEEEENS4_18SM100_TMA_2SM_LOADENS4_14ComposedLayoutINS4_7SwizzleILi1ELi4ELi3EEENS4_18smem_ptr_flag_bitsILi8EEENSX_INS5_IJNSA_ILi8EEESH_EEENS5_IJSH_SC_EEEEEEEvNS4_8identityENS4_28SM100_TMA_2SM_LOAD_MULTICASTES1F_vS1G_EENS_8epilogue10collective18CollectiveEpilogueINS1J_23Sm100TmaWarpSpecializedILi1ELi1ELi64ELb0ELb0EEEJNS5_IJNSA_ILi128EEESG_SH_EEENS5_IJNSX_IS1O_SC_EENSX_ISG_SC_EEEEESJ_SK_SJ_SK_NS1J_6fusion15FusionCallbacksIS1N_NS1T_17LinearCombinationISJ_fSJ_fLNS_15FloatRoundStyleE2EEES1P_S1S_JEEENS4_5SM1004TMEM4LOAD26SM100_TMEM_LOAD_32dp32b64xENS4_13SM90_TMA_LOADENS16_INS17_ILi2ELi4ELi3EEES1A_NSX_INS5_IJS1B_SG_EEENS5_IJSG_SC_EEEEEEENS4_39AutoVectorizingCopyWithAssumedAlignmentILi128EEENS4_14SM90_TMA_STOREES28_S2A_S2A_EEEvvEEEEvNT_6ParamsE)
	.align		4
        /*000c*/ 	.word	index@(__assertfail)
	.align		4
        /*0010*/ 	.word	0x00000000
	.align		4
        /*0014*/ 	.word	0xfffffffe
	.align		4
        /*0018*/ 	.word	0x00000000
	.align		4
        /*001c*/ 	.word	0xfffffffd
	.align		4
        /*0020*/ 	.word	0x00000000
	.align		4
        /*0024*/ 	.word	0xfffffffc


//--------------------- .nv.constant4             --------------------------
	.section	.nv.constant4,"a",@progbits
	.align	8
	.align		8
.nv.constant4:
        /*0000*/ 	.dword	__assertfail
	.align		8
        /*0008*/ 	.dword	__unnamed_1
	.align		8
        /*0010*/ 	.dword	__unnamed_2
	.align		8
        /*0018*/ 	.dword	_ZN40_INTERNAL_cdad3163_4_k_cu_b98a46d1_250054cuda3std3__45__cpo5beginE
	.align		8
        /*0020*/ 	.dword	_ZN40_INTERNAL_cdad3163_4_k_cu_b98a46d1_250054cuda3std3__45__cpo3endE
	.align		8
        /*0028*/ 	.dword	_ZN40_INTERNAL_cdad3163_4_k_cu_b98a46d1_250054cuda3std3__45__cpo6cbeginE
	.align		8
        /*0030*/ 	.dword	_ZN40_INTERNAL_cdad3163_4_k_cu_b98a46d1_250054cuda3std3__45__cpo4cendE
	.align		8
        /*0038*/ 	.dword	_ZN40_INTERNAL_cdad3163_4_k_cu_b98a46d1_250054cuda3std3__442_GLOBAL__N__cdad3163_4_k_cu_b98a46d1_250056ignoreE
	.align		8
        /*0040*/ 	.dword	_ZN40_INTERNAL_cdad3163_4_k_cu_b98a46d1_250054cuda3std3__419piecewise_constructE
	.align		8
        /*0048*/ 	.dword	_ZN40_INTERNAL_cdad3163_4_k_cu_b98a46d1_250054cuda3std3__48in_placeE
	.align		8
        /*0050*/ 	.dword	_ZN40_INTERNAL_cdad3163_4_k_cu_b98a46d1_250054cuda3std6ranges3__45__cpo4swapE
	.align		8
        /*0058*/ 	.dword	_ZN40_INTERNAL_cdad3163_4_k_cu_b98a46d1_250054cuda3std6ranges3__45__cpo9iter_moveE
	.align		8
        /*0060*/ 	.dword	_ZN40_INTERNAL_cdad3163_4_k_cu_b98a46d1_250054cute7productE
	.align		8
        /*0068*/ 	.dword	_ZN40_INTERNAL_cdad3163_4_k_cu_b98a46d1_250054cute1_E
	.align		8
        /*0070*/ 	.dword	$str$25
	.align		8
        /*0078*/ 	.dword	$str$26
	.align		8
        /*0080*/ 	.dword	$str$27
	.align		8
        /*0088*/ 	.dword	$str$28


//--------------------- .text._ZN7cutlass13device_kernelINS_4gemm6kernel13GemmUniversalIN4cute5tupleIJiiiiEEENS1_10collective13CollectiveMmaINS1_35MainloopSm100TmaUmmaWarpSpecializedILi41ELi2ELi4ENS5_IJNS4_1CILi4EEENSA_ILi1EEESC_EEEEENS5_IJNSA_ILi256EEENSA_ILi64EEENSA_ILi32EEEEEENS_12float_e5m2_tENS5_IJlSC_lEEESJ_SK_NS4_8TiledMMAINS4_8MMA_AtomIJNS4_10MMA_TraitsINS4_25SM100_MMA_F8F6F4_2x1SM_SSEJSJ_SJ_fSF_SG_NS4_17integral_constantINS4_4UMMA5MajorELSR_0EEESS_NSP_INSQ_7ScaleInELST_0EEESU_EEEEEENS4_6LayoutINS5_IJSC_SC_SC_EEENS5_IJNSA_ILi0EEESZ_SZ_EEEEENS5_IJNS4_10UnderscoreES12_S12_EEEEENS4_18SM100_TMA_2SM_LOADENS4_14ComposedLayoutINS4_7SwizzleILi1ELi4ELi3EEENS4_18smem_ptr_flag_bitsILi8EEENSX_INS5_IJNSA_ILi8EEESH_EEENS5_IJSH_SC_EEEEEEEvNS4_8identityENS4_28SM100_TMA_2SM_LOAD_MULTICASTES1F_vS1G_EENS_8epilogue10collective18CollectiveEpilogueINS1J_23Sm100TmaWarpSpecializedILi1ELi1ELi64ELb0ELb0EEEJNS5_IJNSA_ILi128EEESG_SH_EEENS5_IJNSX_IS1O_SC_EENSX_ISG_SC_EEEEESJ_SK_SJ_SK_NS1J_6fusion15FusionCallbacksIS1N_NS1T_17LinearCombinationISJ_fSJ_fLNS_15FloatRoundStyleE2EEES1P_S1S_JEEENS4_5SM1004TMEM4LOAD26SM100_TMEM_LOAD_32dp32b64xENS4_13SM90_TMA_LOADENS16_INS17_ILi2ELi4ELi3EEES1A_NSX_INS5_IJS1B_SG_EEENS5_IJSG_SC_EEEEEEENS4_39AutoVectorizingCopyWithAssumedAlignmentILi128EEENS4_14SM90_TMA_STOREES28_S2A_S2A_EEEvvEEEEvNT_6ParamsE --------------------------
	.section	.text._ZN7cutlass13device_kernelINS_4gemm6kernel13GemmUniversalIN4cute5tupleIJiiiiEEENS1_10collective13CollectiveMmaINS1_35MainloopSm100TmaUmmaWarpSpecializedILi41ELi2ELi4ENS5_IJNS4_1CILi4EEENSA_ILi1EEESC_EEEEENS5_IJNSA_ILi256EEENSA_ILi64EEENSA_ILi32EEEEEENS_12float_e5m2_tENS5_IJlSC_lEEESJ_SK_NS4_8TiledMMAINS4_8MMA_AtomIJNS4_10MMA_TraitsINS4_25SM100_MMA_F8F6F4_2x1SM_SSEJSJ_SJ_fSF_SG_NS4_17integral_constantINS4_4UMMA5MajorELSR_0EEESS_NSP_INSQ_7ScaleInELST_0EEESU_EEEEEENS4_6LayoutINS5_IJSC_SC_SC_EEENS5_IJNSA_ILi0EEESZ_SZ_EEEEENS5_IJNS4_10UnderscoreES12_S12_EEEEENS4_18SM100_TMA_2SM_LOADENS4_14ComposedLayoutINS4_7SwizzleILi1ELi4ELi3EEENS4_18smem_ptr_flag_bitsILi8EEENSX_INS5_IJNSA_ILi8EEESH_EEENS5_IJSH_SC_EEEEEEEvNS4_8identityENS4_28SM100_TMA_2SM_LOAD_MULTICASTES1F_vS1G_EENS_8epilogue10collective18CollectiveEpilogueINS1J_23Sm100TmaWarpSpecializedILi1ELi1ELi64ELb0ELb0EEEJNS5_IJNSA_ILi128EEESG_SH_EEENS5_IJNSX_IS1O_SC_EENSX_ISG_SC_EEEEESJ_SK_SJ_SK_NS1J_6fusion15FusionCallbacksIS1N_NS1T_17LinearCombinationISJ_fSJ_fLNS_15FloatRoundStyleE2EEES1P_S1S_JEEENS4_5SM1004TMEM4LOAD26SM100_TMEM_LOAD_32dp32b64xENS4_13SM90_TMA_LOADENS16_INS17_ILi2ELi4ELi3EEES1A_NSX_INS5_IJS1B_SG_EEENS5_IJSG_SC_EEEEEEENS4_39AutoVectorizingCopyWithAssumedAlignmentILi128EEENS4_14SM90_TMA_STOREES28_S2A_S2A_EEEvvEEEEvNT_6ParamsE,"ax",@progbits
	.align	128
.text._ZN7cutlass13device_kernelINS_4gemm6kernel13GemmUniversalIN4cute5tupleIJiiiiEEENS1_10collective13CollectiveMmaINS1_35MainloopSm100TmaUmmaWarpSpecializedILi41ELi2ELi4ENS5_IJNS4_1CILi4EEENSA_ILi1EEESC_EEEEENS5_IJNSA_ILi256EEENSA_ILi64EEENSA_ILi32EEEEEENS_12float_e5m2_tENS5_IJlSC_lEEESJ_SK_NS4_8TiledMMAINS4_8MMA_AtomIJNS4_10MMA_TraitsINS4_25SM100_MMA_F8F6F4_2x1SM_SSEJSJ_SJ_fSF_SG_NS4_17integral_constantINS4_4UMMA5MajorELSR_0EEESS_NSP_INSQ_7ScaleInELST_0EEESU_EEEEEENS4_6LayoutINS5_IJSC_SC_SC_EEENS5_IJNSA_ILi0EEESZ_SZ_EEEEENS5_IJNS4_10UnderscoreES12_S12_EEEEENS4_18SM100_TMA_2SM_LOADENS4_14ComposedLayoutINS4_7SwizzleILi1ELi4ELi3EEENS4_18smem_ptr_flag_bitsILi8EEENSX_INS5_IJNSA_ILi8EEESH_EEENS5_IJSH_SC_EEEEEEEvNS4_8identityENS4_28SM100_TMA_2SM_LOAD_MULTICASTES1F_vS1G_EENS_8epilogue10collective18CollectiveEpilogueINS1J_23Sm100TmaWarpSpecializedILi1ELi1ELi64ELb0ELb0EEEJNS5_IJNSA_ILi128EEESG_SH_EEENS5_IJNSX_IS1O_SC_EENSX_ISG_SC_EEEEESJ_SK_SJ_SK_NS1J_6fusion15FusionCallbacksIS1N_NS1T_17LinearCombinationISJ_fSJ_fLNS_15FloatRoundStyleE2EEES1P_S1S_JEEENS4_5SM1004TMEM4LOAD26SM100_TMEM_LOAD_32dp32b64xENS4_13SM90_TMA_LOADENS16_INS17_ILi2ELi4ELi3EEES1A_NSX_INS5_IJS1B_SG_EEENS5_IJSG_SC_EEEEEEENS4_39AutoVectorizingCopyWithAssumedAlignmentILi128EEENS4_14SM90_TMA_STOREES28_S2A_S2A_EEEvvEEEEvNT_6ParamsE:
        .type           _ZN7cutlass13device_kernelINS_4gemm6kernel13GemmUniversalIN4cute5tupleIJiiiiEEENS1_10collective13CollectiveMmaINS1_35MainloopSm100TmaUmmaWarpSpecializedILi41ELi2ELi4ENS5_IJNS4_1CILi4EEENSA_ILi1EEESC_EEEEENS5_IJNSA_ILi256EEENSA_ILi64EEENSA_ILi32EEEEEENS_12float_e5m2_tENS5_IJlSC_lEEESJ_SK_NS4_8TiledMMAINS4_8MMA_AtomIJNS4_10MMA_TraitsINS4_25SM100_MMA_F8F6F4_2x1SM_SSEJSJ_SJ_fSF_SG_NS4_17integral_constantINS4_4UMMA5MajorELSR_0EEESS_NSP_INSQ_7ScaleInELST_0EEESU_EEEEEENS4_6LayoutINS5_IJSC_SC_SC_EEENS5_IJNSA_ILi0EEESZ_SZ_EEEEENS5_IJNS4_10UnderscoreES12_S12_EEEEENS4_18SM100_TMA_2SM_LOADENS4_14ComposedLayoutINS4_7SwizzleILi1ELi4ELi3EEENS4_18smem_ptr_flag_bitsILi8EEENSX_INS5_IJNSA_ILi8EEESH_EEENS5_IJSH_SC_EEEEEEEvNS4_8identityENS4_28SM100_TMA_2SM_LOAD_MULTICASTES1F_vS1G_EENS_8epilogue10collective18CollectiveEpilogueINS1J_23Sm100TmaWarpSpecializedILi1ELi1ELi64ELb0ELb0EEEJNS5_IJNSA_ILi128EEESG_SH_EEENS5_IJNSX_IS1O_SC_EENSX_ISG_SC_EEEEESJ_SK_SJ_SK_NS1J_6fusion15FusionCallbacksIS1N_NS1T_17LinearCombinationISJ_fSJ_fLNS_15FloatRoundStyleE2EEES1P_S1S_JEEENS4_5SM1004TMEM4LOAD26SM100_TMEM_LOAD_32dp32b64xENS4_13SM90_TMA_LOADENS16_INS17_ILi2ELi4ELi3EEES1A_NSX_INS5_IJS1B_SG_EEENS5_IJSG_SC_EEEEEEENS4_39AutoVectorizingCopyWithAssumedAlignmentILi128EEENS4_14SM90_TMA_STOREES28_S2A_S2A_EEEvvEEEEvNT_6ParamsE,@function
        .size           _ZN7cutlass13device_kernelINS_4gemm6kernel13GemmUniversalIN4cute5tupleIJiiiiEEENS1_10collective13CollectiveMmaINS1_35MainloopSm100TmaUmmaWarpSpecializedILi41ELi2ELi4ENS5_IJNS4_1CILi4EEENSA_ILi1EEESC_EEEEENS5_IJNSA_ILi256EEENSA_ILi64EEENSA_ILi32EEEEEENS_12float_e5m2_tENS5_IJlSC_lEEESJ_SK_NS4_8TiledMMAINS4_8MMA_AtomIJNS4_10MMA_TraitsINS4_25SM100_MMA_F8F6F4_2x1SM_SSEJSJ_SJ_fSF_SG_NS4_17integral_constantINS4_4UMMA5MajorELSR_0EEESS_NSP_INSQ_7ScaleInELST_0EEESU_EEEEEENS4_6LayoutINS5_IJSC_SC_SC_EEENS5_IJNSA_ILi0EEESZ_SZ_EEEEENS5_IJNS4_10UnderscoreES12_S12_EEEEENS4_18SM100_TMA_2SM_LOADENS4_14ComposedLayoutINS4_7SwizzleILi1ELi4ELi3EEENS4_18smem_ptr_flag_bitsILi8EEENSX_INS5_IJNSA_ILi8EEESH_EEENS5_IJSH_SC_EEEEEEEvNS4_8identityENS4_28SM100_TMA_2SM_LOAD_MULTICASTES1F_vS1G_EENS_8epilogue10collective18CollectiveEpilogueINS1J_23Sm100TmaWarpSpecializedILi1ELi1ELi64ELb0ELb0EEEJNS5_IJNSA_ILi128EEESG_SH_EEENS5_IJNSX_IS1O_SC_EENSX_ISG_SC_EEEEESJ_SK_SJ_SK_NS1J_6fusion15FusionCallbacksIS1N_NS1T_17LinearCombinationISJ_fSJ_fLNS_15FloatRoundStyleE2EEES1P_S1S_JEEENS4_5SM1004TMEM4LOAD26SM100_TMEM_LOAD_32dp32b64xENS4_13SM90_TMA_LOADENS16_INS17_ILi2ELi4ELi3EEES1A_NSX_INS5_IJS1B_SG_EEENS5_IJSG_SC_EEEEEEENS4_39AutoVectorizingCopyWithAssumedAlignmentILi128EEENS4_14SM90_TMA_STOREES28_S2A_S2A_EEEvvEEEEvNT_6ParamsE,(.L_x_261 - _ZN7cutlass13device_kernelINS_4gemm6kernel13GemmUniversalIN4cute5tupleIJiiiiEEENS1_10collective13CollectiveMmaINS1_35MainloopSm100TmaUmmaWarpSpecializedILi41ELi2ELi4ENS5_IJNS4_1CILi4EEENSA_ILi1EEESC_EEEEENS5_IJNSA_ILi256EEENSA_ILi64EEENSA_ILi32EEEEEENS_12float_e5m2_tENS5_IJlSC_lEEESJ_SK_NS4_8TiledMMAINS4_8MMA_AtomIJNS4_10MMA_TraitsINS4_25SM100_MMA_F8F6F4_2x1SM_SSEJSJ_SJ_fSF_SG_NS4_17integral_constantINS4_4UMMA5MajorELSR_0EEESS_NSP_INSQ_7ScaleInELST_0EEESU_EEEEEENS4_6LayoutINS5_IJSC_SC_SC_EEENS5_IJNSA_ILi0EEESZ_SZ_EEEEENS5_IJNS4_10UnderscoreES12_S12_EEEEENS4_18SM100_TMA_2SM_LOADENS4_14ComposedLayoutINS4_7SwizzleILi1ELi4ELi3EEENS4_18smem_ptr_flag_bitsILi8EEENSX_INS5_IJNSA_ILi8EEESH_EEENS5_IJSH_SC_EEEEEEEvNS4_8identityENS4_28SM100_TMA_2SM_LOAD_MULTICASTES1F_vS1G_EENS_8epilogue10collective18CollectiveEpilogueINS1J_23Sm100TmaWarpSpecializedILi1ELi1ELi64ELb0ELb0EEEJNS5_IJNSA_ILi128EEESG_SH_EEENS5_IJNSX_IS1O_SC_EENSX_ISG_SC_EEEEESJ_SK_SJ_SK_NS1J_6fusion15FusionCallbacksIS1N_NS1T_17LinearCombinationISJ_fSJ_fLNS_15FloatRoundStyleE2EEES1P_S1S_JEEENS4_5SM1004TMEM4LOAD26SM100_TMEM_LOAD_32dp32b64xENS4_13SM90_TMA_LOADENS16_INS17_ILi2ELi4ELi3EEES1A_NSX_INS5_IJS1B_SG_EEENS5_IJSG_SC_EEEEEEENS4_39AutoVectorizingCopyWithAssumedAlignmentILi128EEENS4_14SM90_TMA_STOREES28_S2A_S2A_EEEvvEEEEvNT_6ParamsE)
        .other          _ZN7cutlass13device_kernelINS_4gemm6kernel13GemmUniversalIN4cute5tupleIJiiiiEEENS1_10collective13CollectiveMmaINS1_35MainloopSm100TmaUmmaWarpSpecializedILi41ELi2ELi4ENS5_IJNS4_1CILi4EEENSA_ILi1EEESC_EEEEENS5_IJNSA_ILi256EEENSA_ILi64EEENSA_ILi32EEEEEENS_12float_e5m2_tENS5_IJlSC_lEEESJ_SK_NS4_8TiledMMAINS4_8MMA_AtomIJNS4_10MMA_TraitsINS4_25SM100_MMA_F8F6F4_2x1SM_SSEJSJ_SJ_fSF_SG_NS4_17integral_constantINS4_4UMMA5MajorELSR_0EEESS_NSP_INSQ_7ScaleInELST_0EEESU_EEEEEENS4_6LayoutINS5_IJSC_SC_SC_EEENS5_IJNSA_ILi0EEESZ_SZ_EEEEENS5_IJNS4_10UnderscoreES12_S12_EEEEENS4_18SM100_TMA_2SM_LOADENS4_14ComposedLayoutINS4_7SwizzleILi1ELi4ELi3EEENS4_18smem_ptr_flag_bitsILi8EEENSX_INS5_IJNSA_ILi8EEESH_EEENS5_IJSH_SC_EEEEEEEvNS4_8identityENS4_28SM100_TMA_2SM_LOAD_MULTICASTES1F_vS1G_EENS_8epilogue10collective18CollectiveEpilogueINS1J_23Sm100TmaWarpSpecializedILi1ELi1ELi64ELb0ELb0EEEJNS5_IJNSA_ILi128EEESG_SH_EEENS5_IJNSX_IS1O_SC_EENSX_ISG_SC_EEEEESJ_SK_SJ_SK_NS1J_6fusion15FusionCallbacksIS1N_NS1T_17LinearCombinationISJ_fSJ_fLNS_15FloatRoundStyleE2EEES1P_S1S_JEEENS4_5SM1004TMEM4LOAD26SM100_TMEM_LOAD_32dp32b64xENS4_13SM90_TMA_LOADENS16_INS17_ILi2ELi4ELi3EEES1A_NSX_INS5_IJS1B_SG_EEENS5_IJSG_SC_EEEEEEENS4_39AutoVectorizingCopyWithAssumedAlignmentILi128EEENS4_14SM90_TMA_STOREES28_S2A_S2A_EEEvvEEEEvNT_6ParamsE,@"STO_CUDA_ENTRY STV_DEFAULT"
_ZN7cutlass13device_kernelINS_4gemm6kernel13GemmUniversalIN4cute5tupleIJiiiiEEENS1_10collective13CollectiveMmaINS1_35MainloopSm100TmaUmmaWarpSpecializedILi41ELi2ELi4ENS5_IJNS4_1CILi4EEENSA_ILi1EEESC_EEEEENS5_IJNSA_ILi256EEENSA_ILi64EEENSA_ILi32EEEEEENS_12float_e5m2_tENS5_IJlSC_lEEESJ_SK_NS4_8TiledMMAINS4_8MMA_AtomIJNS4_10MMA_TraitsINS4_25SM100_MMA_F8F6F4_2x1SM_SSEJSJ_SJ_fSF_SG_NS4_17integral_constantINS4_4UMMA5MajorELSR_0EEESS_NSP_INSQ_7ScaleInELST_0EEESU_EEEEEENS4_6LayoutINS5_IJSC_SC_SC_EEENS5_IJNSA_ILi0EEESZ_SZ_EEEEENS5_IJNS4_10UnderscoreES12_S12_EEEEENS4_18SM100_TMA_2SM_LOADENS4_14ComposedLayoutINS4_7SwizzleILi1ELi4ELi3EEENS4_18smem_ptr_flag_bitsILi8EEENSX_INS5_IJNSA_ILi8EEESH_EEENS5_IJSH_SC_EEEEEEEvNS4_8identityENS4_28SM100_TMA_2SM_LOAD_MULTICASTES1F_vS1G_EENS_8epilogue10collective18CollectiveEpilogueINS1J_23Sm100TmaWarpSpecializedILi1ELi1ELi64ELb0ELb0EEEJNS5_IJNSA_ILi128EEESG_SH_EEENS5_IJNSX_IS1O_SC_EENSX_ISG_SC_EEEEESJ_SK_SJ_SK_NS1J_6fusion15FusionCallbacksIS1N_NS1T_17LinearCombinationISJ_fSJ_fLNS_15FloatRoundStyleE2EEES1P_S1S_JEEENS4_5SM1004TMEM4LOAD26SM100_TMEM_LOAD_32dp32b64xENS4_13SM90_TMA_LOADENS16_INS17_ILi2ELi4ELi3EEES1A_NSX_INS5_IJS1B_SG_EEENS5_IJSG_SC_EEEEEEENS4_39AutoVectorizingCopyWithAssumedAlignmentILi128EEENS4_14SM90_TMA_STOREES28_S2A_S2A_EEEvvEEEEvNT_6ParamsE:
[----:B------:R-:W1:Y:S01]  /*0000*/  LDC R1, c[0x0][0x37c] ;  /* 0x0000df00ff017b82 */ /* 0x000e620000000800 */
[----:B------:R-:W2:Y:S01]  /*0010*/  S2R R131, SR_TID.X ;  /* 0x0000000000837919 */ /* 0x000ea20000002100 */
[----:B------:R-:W3:Y:S06]  /*0020*/  LDCU.64 UR8, c[0x0][0x890] ;  /* 0x00011200ff0877ac */ /* 0x000eec0008000a00 */
[----:B------:R-:W4:Y:S01]  /*0030*/  S2UR UR4, SR_CgaCtaId ;  /* 0x00000000000479c3 */ /* 0x000f220000008800 */
[----:B------:R-:W-:Y:S02]  /*0040*/  PRMT R141, RZ, 0x7610, R141 ;  /* 0x00007610ff8d7816 */ /* 0x000fe4000000008d */
[----:B------:R-:W-:Y:S01]  /*0050*/  ELECT P1, URZ, PT ;  /* 0x0000000000ff782f */ /* 0x000fe20003820000 */
[----:B---3--:R-:W-:-:S04]  /*0060*/  UISETP.NE.U32.AND UP0, UPT, UR8, URZ, UPT ;  /* 0x000000ff0800728c */ /* 0x008fc8000bf05070 */
[----:B------:R-:W-:Y:S02]  /*0070*/  UISETP.NE.AND.EX UP0, UPT, UR9, URZ, UPT, UP0 ;  /* 0x000000ff0900728c */ /* 0x000fe4000bf05300 */
[----:B----4-:R-:W-:Y:S02]  /*0080*/  ULOP3.LUT UR27, UR4, 0x1, URZ, 0xc0, !UPT ;  /* 0x00000001041b7892 */ /* 0x010fe4000f8ec0ff */
[----:B------:R-:W-:Y:S01]  /*0090*/  ULOP3.LUT UR29, UR4, 0x1, URZ, 0x3c, !UPT ;  /* 0x00000001041d7892 */ /* 0x000fe2000f8e3cff */
[----:B--2---:R-:W-:-:S05]  /*00a0*/  SHF.R.U32.HI R142, RZ, 0x5, R131 ;  /* 0x00000005ff8e7819 */ /* 0x004fca0000011683 */
[----:B------:R-:W2:Y:S02]  /*00b0*/  SHFL.IDX PT, R0, R142, RZ, 0x1f ;  /* 0x00001fff8e007589 */ /* 0x000ea400000e0000 */
[----:B--2---:R-:W-:Y:S01]  /*00c0*/  R2UR UR13, R0 ;  /* 0x00000000000d72ca */ /* 0x004fe200000e0000 */
[----:B-1----:R-:W-:-:S14]  /*00d0*/  BRA.U UP0, `(.L_x_0) ;  /* 0x0000000100307547 */ /* 0x002fdc000b800000 */
[----:B------:R-:W1:Y:S02]  /*00e0*/  LDCU.64 UR4, c[0x0][0x888] ;  /* 0x00011100ff0477ac */ /* 0x000e640008000a00 */
[----:B-1----:R-:W-:-:S04]  /*00f0*/  UISETP.NE.U32.AND UP0, UPT, UR4, URZ, UPT ;  /* 0x000000ff0400728c */ /* 0x002fc8000bf05070 */
[----:B------:R-:W-:-:S09]  /*0100*/  UISETP.NE.AND.EX UP0, UPT, UR5, URZ, UPT, UP0 ;  /* 0x000000ff0500728c */ /* 0x000fd2000bf05300 */
[----:B------:R-:W-:Y:S05]  /*0110*/  BRA.U !UP0, `(.L_x_1) ;  /* 0x0000000108147547 */ /* 0x000fea000b800000 */
[----:B------:R-:W1:Y:S01]  /*0120*/  LDC.64 R2, c[0x0][0x888] ;  /* 0x00022200ff027b82 */ /* 0x000e620000000a00 */
[----:B------:R-:W1:Y:S02]  /*0130*/  LDCU.64 UR4, c[0x0][0x358] ;  /* 0x00006b00ff0477ac */ /* 0x000e640008000a00 */
[----:B-1----:R1:W5:Y:S01]  /*0140*/  LDG.E R71, desc[UR4][R2.64] ;  /* 0x0000000402477981 */ /* 0x002362000c1e1900 */
[----:B------:R-:W-:Y:S01]  /*0150*/  HFMA2 R141, -RZ, RZ, 0, 5.9604644775390625e-08 ;  /* 0x00000001ff8d7431 */ /* 0x000fe200000001ff */
[----:B------:R-:W-:Y:S05]  /*0160*/  BRA `(.L_x_0) ;  /* 0x00000000000c7947 */ /* 0x000fea0003800000 */
.L_x_1:
[----:B------:R-:W1:Y:S01]  /*0170*/  LDCU UR4, c[0x0][0x880] ;  /* 0x00011000ff0477ac */ /* 0x000e620008000800 */
[----:B------:R-:W-:Y:S01]  /*0180*/  HFMA2 R141, -RZ, RZ, 0, 5.9604644775390625e-08 ;  /* 0x00000001ff8d7431 */ /* 0x000fe200000001ff */
[----:B-1----:R-:W-:-:S07]  /*0190*/  MOV R71, UR4 ;  /* 0x0000000400477c02 */ /* 0x002fce0008000f00 */
.L_x_0:
[----:B------:R-:W2:Y:S02]  /*01a0*/  LDCU.64 UR4, c[0x0][0x8b0] ;  /* 0x00011600ff0477ac */ /* 0x000ea40008000a00 */
[----:B--2---:R-:W-:-:S04]  /*01b0*/  UISETP.NE.U32.AND UP0, UPT, UR4, URZ, UPT ;  /* 0x000000ff0400728c */ /* 0x004fc8000bf05070 */
[----:B------:R-:W-:-:S09]  /*01c0*/  UISETP.NE.AND.EX UP0, UPT, UR5, URZ, UPT, UP0 ;  /* 0x000000ff0500728c */ /* 0x000fd2000bf05300 */
[----:B------:R-:W-:Y:S05]  /*01d0*/  BRA.U UP0, `(.L_x_2) ;  /* 0x0000000100287547 */ /* 0x000fea000b800000 */
[----:B------:R-:W2:Y:S02]  /*01e0*/  LDCU.64 UR4, c[0x0][0x8a8] ;  /* 0x00011500ff0477ac */ /* 0x000ea40008000a00 */
[----:B--2---:R-:W-:-:S04]  /*01f0*/  UISETP.NE.U32.AND UP0, UPT, UR4, URZ, UPT ;  /* 0x000000ff0400728c */ /* 0x004fc8000bf05070 */
[----:B------:R-:W-:-:S09]  /*0200*/  UISETP.NE.AND.EX UP0, UPT, UR5, URZ, UPT, UP0 ;  /* 0x000000ff0500728c */ /* 0x000fd2000bf05300 */
[----:B------:R-:W-:Y:S05]  /*0210*/  BRA.U !UP0, `(.L_x_3) ;  /* 0x0000000108107547 */ /* 0x000fea000b800000 */
[----:B-1----:R-:W1:Y:S01]  /*0220*/  LDC.64 R2, c[0x0][0x8a8] ;  /* 0x00022a00ff027b82 */ /* 0x002e620000000a00 */
[----:B------:R-:W1:Y:S02]  /*0230*/  LDCU.64 UR4, c[0x0][0x358] ;  /* 0x00006b00ff0477ac */ /* 0x000e640008000a00 */
[----:B-1----:R2:W5:Y:S01]  /*0240*/  LDG.E R70, desc[UR4][R2.64] ;  /* 0x0000000402467981 */ /* 0x002562000c1e1900 */
[----:B------:R-:W-:Y:S05]  /*0250*/  BRA `(.L_x_2) ;  /* 0x0000000000087947 */ /* 0x000fea0003800000 */
.L_x_3:
[----:B------:R-:W2:Y:S02]  /*0260*/  LDCU UR4, c[0x0][0x8a0] ;  /* 0x00011400ff0477ac */ /* 0x000ea40008000800 */
[----:B--2---:R-:W-:Y:S02]  /*0270*/  MOV R70, UR4 ;  /* 0x0000000400467c02 */ /* 0x004fe40008000f00 */
.L_x_2:
[----:B------:R-:W-:Y:S01]  /*0280*/  IMAD.U32 R0, RZ, RZ, UR13 ;  /* 0x0000000dff007e24 */ /* 0x000fe2000f8e00ff */
[----:B------:R-:W-:Y:S04]  /*0290*/  BSSY.RECONVERGENT B0, `(.L_x_4) ;  /* 0x000000c000007945 */ /* 0x000fe80003800200 */
[C---:B------:R-:W-:Y:S02]  /*02a0*/  ISETP.NE.OR P2, PT, R0.reuse, 0x1, !P1 ;  /* 0x000000010000780c */ /* 0x040fe40004f45670 */
[----:B------:R-:W-:-:S11]  /*02b0*/  ISETP.NE.OR P0, PT, R0, 0x3, !P1 ;  /* 0x000000030000780c */ /* 0x000fd60004f05670 */
[----:B------:R-:W-:Y:S05]  /*02c0*/  @P2 BRA `(.L_x_5) ;  /* 0x0000000000202947 */ /* 0x000fea0003800000 */
[----:B------:R-:W3:Y:S02]  /*02d0*/  LDCU.64 UR4, c[0x0][0x348] ;  /* 0x00006900ff0477ac */ /* 0x000ee40008000a00 */
[----:B---3--:R-:W-:Y:S02]  /*02e0*/  UIADD3 UR6, UP1, UPT, UR4, 0x80, URZ ;  /* 0x0000008004067890 */ /* 0x008fe4000ff3e0ff */
[----:B------:R-:W-:Y:S02]  /*02f0*/  UIADD3 UR4, UP0, UPT, UR4, 0x180, URZ ;  /* 0x0000018004047890 */ /* 0x000fe4000ff1e0ff */
[----:B------:R-:W-:Y:S02]  /*0300*/  UIADD3.X UR7, UPT, UPT, URZ, UR5, URZ, UP1, !UPT ;  /* 0x00000005ff077290 */ /* 0x000fe40008ffe4ff */
[----:B------:R-:W-:-:S07]  /*0310*/  UIADD3.X UR5, UPT, UPT, URZ, UR5, URZ, UP0, !UPT ;  /* 0x00000005ff057290 */ /* 0x000fce00087fe4ff */
[----:B------:R3:W-:Y:S02]  /*0320*/  UTMACCTL.PF [UR6] ;  /* 0x00000000060079b9 */ /* 0x0007e40008040000 */
[----:B------:R3:W-:Y:S02]  /*0330*/  UTMACCTL.PF [UR4] ;  /* 0x00000000040079b9 */ /* 0x0007e40008040000 */
[----:B---3--:R-:W-:Y:S01]  /*0340*/  NOP ;  /* 0x0000000000007918 */ /* 0x008fe20000000000 */
.L_x_5:
[----:B------:R-:W-:Y:S05]  /*0350*/  BSYNC.RECONVERGENT B0 ;  /* 0x0000000000007941 */ /* 0x000fea0003800200 */
.L_x_4:
[----:B------:R-:W-:Y:S04]  /*0360*/  BSSY.RECONVERGENT B0, `(.L_x_6) ;  /* 0x000000a000007945 */ /* 0x000fe80003800200 */
        /* <DEDUP_REMOVED lines=9> */
.L_x_7:
[----:B------:R-:W-:Y:S05]  /*0400*/  BSYNC.RECONVERGENT B0 ;  /* 0x0000000000007941 */ /* 0x000fea0003800200 */
.L_x_6:
[----:B------:R-:W3:Y:S01]  /*0410*/  LDCU.64 UR4, c[0x0][0x888] ;  /* 0x00011100ff0477ac */ /* 0x000ee20008000a00 */
[----:B------:R-:W-:Y:S02]  /*0420*/  UISETP.EQ.U32.AND UP2, UPT, UR8, URZ, UPT ;  /* 0x000000ff0800728c */ /* 0x000fe4000bf42070 */
[----:B------:R-:W-:Y:S02]  /*0430*/  UPLOP3.LUT UP4, UPT, UPT, UPT, UPT, 0x80, 0x8 ;  /* 0x000000000008789c */ /* 0x000fe40003f8f070 */
[----:B---3--:R-:W-:-:S04]  /*0440*/  UISETP.NE.U32.AND UP0, UPT, UR4, URZ, UPT ;  /* 0x000000ff0400728c */ /* 0x008fc8000bf05070 */
[----:B------:R-:W-:-:S04]  /*0450*/  UISETP.NE.AND.EX UP1, UPT, UR5, URZ, UPT, UP0 ;  /* 0x000000ff0500728c */ /* 0x000fc8000bf25300 */
[----:B------:R-:W-:-:S04]  /*0460*/  UISETP.EQ.OR.EX UP3, UPT, UR9, URZ, !UP1, UP2 ;  /* 0x000000ff0900728c */ /* 0x000fc8000cf62720 */
[----:B------:R-:W-:-:S05]  /*0470*/  UP2UR UR60, UPR, URZ, 0x8 ;  /* 0x00000008ff3c7883 */ /* 0x000fca0008000000 */
[----:B------:R-:W-:Y:S07]  /*0480*/  BRA.U !UP3, `(.L_x_8) ;  /* 0x000000010b207547 */ /* 0x000fee000b800000 */
[----:B------:R-:W-:Y:S01]  /*0490*/  UISETP.NE.U32.AND UP2, UPT, UR8, URZ, UPT ;  /* 0x000000ff0800728c */ /* 0x000fe2000bf45070 */
[----:B-----5:R-:W-:Y:S01]  /*04a0*/  FSETP.NEU.AND P0, PT, R71, RZ, PT ;  /* 0x000000ff4700720b */ /* 0x020fe20003f0d000 */
[----:B------:R-:W-:Y:S02]  /*04b0*/  USEL UR4, URZ, 0xffffffff, UP1 ;  /* 0xffffffffff047887 */ /* 0x000fe40008800000 */
[----:B------:R-:W-:-:S10]  /*04c0*/  UISETP.NE.AND.EX UP2, UPT, UR9, URZ, UPT, UP2 ;  /* 0x000000ff0900728c */ /* 0x000fd4000bf45320 */
[----:B------:R-:W-:Y:S01]  /*04d0*/  VOTEU.ANY UP0, P0 ;  /* 0x0000000000ff7886 */ /* 0x000fe20000000100 */
[----:B------:R-:W-:-:S04]  /*04e0*/  @!UP2 USEL UR4, URZ, 0xffffffff, UP0 ;  /* 0xffffffffff04a887 */ /* 0x000fc80008000000 */
[----:B------:R-:W-:-:S04]  /*04f0*/  ULOP3.LUT UR4, UR4, 0x1, URZ, 0xc0, !UPT ;  /* 0x0000000104047892 */ /* 0x000fc8000f8ec0ff */
[----:B------:R-:W-:-:S11]  /*0500*/  UISETP.NE.U32.AND UP4, UPT, UR4, 0x1, UPT ;  /* 0x000000010400788c */ /* 0x000fd6000bf85070 */
.L_x_8:
[----:B------:R-:W3:Y:S01]  /*0510*/  SHFL.IDX PT, R0, R142, RZ, 0x1f ;  /* 0x00001fff8e007589 */ /* 0x000ee200000e0000 */
[----:B------:R-:W-:-:S04]  /*0520*/  UISETP.NE.AND UP0, UPT, UR13, 0x2, UPT ;  /* 0x000000020d00788c */ /* 0x000fc8000bf05270 */
[----:B------:R-:W-:Y:S02]  /*0530*/  UISETP.EQ.AND UP2, UPT, UR27, URZ, !UP0 ;  /* 0x000000ff1b00728c */ /* 0x000fe4000c742270 */
[----:B------:R-:W-:-:S04]  /*0540*/  USEL UR43, URZ, 0x1, UP0 ;  /* 0x00000001ff2b7887 */ /* 0x000fc80008000000 */
[----:B------:R-:W-:Y:S02]  /*0550*/  PLOP3.LUT P3, PT, P1, PT, UP2, 0x80, 0x8 ;  /* 0x000000000008781c */ /* 0x000fe40000f6f028 */
[----:B---3--:R-:W-:-:S13]  /*0560*/  ISETP.NE.AND P0, PT, R0, RZ, PT ;  /* 0x000000ff0000720c */ /* 0x008fda0003f05270 */
[----:B------:R-:W-:Y:S05]  /*0570*/  @P0 BRA `(.L_x_9) ;  /* 0x00000004008c0947 */ /* 0x000fea0003800000 */
[----:B------:R-:W-:Y:S01]  /*0580*/  ELECT P0, URZ, PT ;  /* 0x0000000000ff782f */ /* 0x000fe20003800000 */
[----:B------:R-:W-:-:S12]  /*0590*/  BSSY.RECONVERGENT B0, `(.L_x_9) ;  /* 0x0000061000007945 */ /* 0x000fd80003800200 */
[----:B------:R-:W-:Y:S05]  /*05a0*/  @!P0 BRA `(.L_x_10) ;  /* 0x00000004007c8947 */ /* 0x000fea0003800000 */
[----:B------:R-:W3:Y:S01]  /*05b0*/  S2UR UR5, SR_CgaCtaId ;  /* 0x00000000000579c3 */ /* 0x000ee20000008800 */
[----:B------:R-:W-:Y:S01]  /*05c0*/  UMOV UR4, 0x400 ;  /* 0x0000040000047882 */ /* 0x000fe20000000000 */
[----:B------:R-:W-:Y:S01]  /*05d0*/  UMOV UR8, 0x1 ;  /* 0x0000000100087882 */ /* 0x000fe20000000000 */
[----:B------:R-:W-:Y:S01]  /*05e0*/  UMOV UR6, 0x2 ;  /* 0x0000000200067882 */ /* 0x000fe20000000000 */
[----:B------:R-:W-:-:S04]  /*05f0*/  UIADD3 UR8, UPT, UPT, -UR8, 0x100000, URZ ;  /* 0x0010000008087890 */ /* 0x000fc8000fffe1ff */
[----:B------:R-:W-:Y:S02]  /*0600*/  USHF.L.U32 UR9, UR8, 0xb, URZ ;  /* 0x0000000b08097899 */ /* 0x000fe400080006ff */
[----:B------:R-:W-:Y:S02]  /*0610*/  USHF.L.U32 UR8, UR8, 0x1, URZ ;  /* 0x0000000108087899 */ /* 0x000fe400080006ff */
[----:B------:R-:W-:-:S04]  /*0620*/  UIADD3 UR6, UPT, UPT, -UR6, 0x100000, URZ ;  /* 0x0010000006067890 */ /* 0x000fc8000fffe1ff */
[----:B------:R-:W-:Y:S02]  /*0630*/  USHF.L.U32 UR7, UR6, 0xb, URZ ;  /* 0x0000000b06077899 */ /* 0x000fe400080006ff */
[----:B------:R-:W-:Y:S02]  /*0640*/  USHF.L.U32 UR6, UR6, 0x1, URZ ;  /* 0x0000000106067899 */ /* 0x000fe400080006ff */
[----:B---3--:R-:W-:Y:S01]  /*0650*/  ULEA UR4, UR5, UR4, 0x18 ;  /* 0x0000000405047291 */ /* 0x008fe2000f8ec0ff */
[----:B------:R-:W3:Y:S11]  /*0660*/  FENCE.VIEW.ASYNC.S ;  /* 0x00000000000073c6 */ /* 0x000ef60000000000 */
[----:B---3--:R3:W4:Y:S01]  /*0670*/  SYNCS.EXCH.64 URZ, [UR4], UR8 ;  /* 0x0000000804ff75b2 */ /* 0x0087220008000100 */
[----:B------:R3:W1:Y:S01]  /*0680*/  SYNCS.EXCH.64 URZ, [UR4+0x148], UR6 ;  /* 0x0001480604ff75b2 */ /* 0x0006620008000100 */
        /* <DEDUP_REMOVED lines=79> */
[----:B------:R3:W1:Y:S02]  /*0b80*/  SYNCS.EXCH.64 URZ, [UR4+0x288], UR6 ;  /* 0x0002880604ff75b2 */ /* 0x0006640008000100 */
[----:B---34-:R-:W-:Y:S01]  /*0b90*/  NOP ;  /* 0x0000000000007918 */ /* 0x018fe20000000000 */
.L_x_10:
[----:B------:R-:W-:Y:S05]  /*0ba0*/  BSYNC.RECONVERGENT B0 ;  /* 0x0000000000007941 */ /* 0x000fea0003800200 */
.L_x_9:
[----:B------:R-:W3:Y:S01]  /*0bb0*/  SHFL.IDX PT, R0, R142, RZ, 0x1f ;  /* 0x00001fff8e007589 */ /* 0x000ee200000e0000 */
[----:B------:R-:W-:Y:S01]  /*0bc0*/  NOP ;  /* 0x0000000000007918 */ /* 0x000fe20000000000 */
[----:B---3--:R-:W-:-:S13]  /*0bd0*/  ISETP.NE.AND P0, PT, R0, 0x1, PT ;  /* 0x000000010000780c */ /* 0x008fda0003f05270 */
[----:B------:R-:W-:Y:S05]  /*0be0*/  @P0 BRA `(.L_x_11) ;  /* 0x0000000000400947 */ /* 0x000fea0003800000 */
        /* <DEDUP_REMOVED lines=9> */
[----:B------:R-:W-:Y:S01]  /*0c80*/  USHF.L.U32 UR6, UR6, 0x1, URZ ;  /* 0x0000000106067899 */ /* 0x000fe200080006ff */
[----:B------:R-:W-:Y:S01]  /*0c90*/  ELECT P0, URZ, PT ;  /* 0x0000000000ff782f */ /* 0x000fe20003800000 */
[----:B---3--:R-:W-:Y:S01]  /*0ca0*/  ULEA UR4, UR5, UR4, 0x18 ;  /* 0x0000000405047291 */ /* 0x008fe2000f8ec0ff */
[----:B------:R-:W3:Y:S11]  /*0cb0*/  FENCE.VIEW.ASYNC.S ;  /* 0x00000000000073c6 */ /* 0x000ef60000000000 */
[----:B---3--:R3:W4:Y:S01]  /*0cc0*/  SYNCS.EXCH.64 URZ, [UR4+0x290], UR8 ;  /* 0x0002900804ff75b2 */ /* 0x0087220008000100 */
[----:B------:R3:W1:Y:S01]  /*0cd0*/  SYNCS.EXCH.64 URZ, [UR4+0x298], UR6 ;  /* 0x0002980604ff75b2 */ /* 0x0006620008000100 */
[----:B------:R-:W-:Y:S01]  /*0ce0*/  NOP ;  /* 0x0000000000007918 */ /* 0x000fe20000000000 */
.L_x_11:
[----:B------:R-:W2:Y:S01]  /*0cf0*/  SHFL.IDX PT, R0, R142, RZ, 0x1f ;  /* 0x00001fff8e007589 */ /* 0x000ea200000e0000 */
[----:B------:R-:W-:Y:S01]  /*0d00*/  NOP ;  /* 0x0000000000007918 */ /* 0x000fe20000000000 */
[----:B--2---:R-:W-:-:S13]  /*0d10*/  ISETP.NE.AND P0, PT, R0, 0x3, PT ;  /* 0x000000030000780c */ /* 0x004fda0003f05270 */
[----:B------:R-:W-:Y:S05]  /*0d20*/  @P0 BRA `(.L_x_12) ;  /* 0x0000000000300947 */ /* 0x000fea0003800000 */
[----:B------:R-:W2:Y:S01]  /*0d30*/  S2UR UR5, SR_CgaCtaId ;  /* 0x00000000000579c3 */ /* 0x000ea20000008800 */
[----:B---3--:R-:W-:Y:S01]  /*0d40*/  UMOV UR6, 0x400 ;  /* 0x0000040000067882 */ /* 0x008fe20000000000 */
[----:B------:R-:W-:Y:S01]  /*0d50*/  UMOV UR4, 0x20 ;  /* 0x0000002000047882 */ /* 0x000fe20000000000 */
[----:B------:R-:W-:Y:S01]  /*0d60*/  ELECT P0, URZ, PT ;  /* 0x0000000000ff782f */ /* 0x000fe20003800000 */
[----:B--2---:R-:W-:Y:S02]  /*0d70*/  ULEA UR6, UR5, UR6, 0x18 ;  /* 0x0000000605067291 */ /* 0x004fe4000f8ec0ff */
[----:B------:R-:W-:-:S04]  /*0d80*/  UIADD3 UR4, UPT, UPT, -UR4, 0x100000, URZ ;  /* 0x0010000004047890 */ /* 0x000fc8000fffe1ff */
[----:B------:R-:W-:Y:S02]  /*0d90*/  USHF.L.U32 UR5, UR4, 0xb, URZ ;  /* 0x0000000b04057899 */ /* 0x000fe400080006ff */
[----:B------:R-:W-:Y:S01]  /*0da0*/  USHF.L.U32 UR4, UR4, 0x1, URZ ;  /* 0x0000000104047899 */ /* 0x000fe200080006ff */
[----:B------:R-:W2:Y:S11]  /*0db0*/  FENCE.VIEW.ASYNC.S ;  /* 0x00000000000073c6 */ /* 0x000eb60000000000 */
[----:B--2---:R2:W3:Y:S01]  /*0dc0*/  SYNCS.EXCH.64 URZ, [UR6+0x2a0], UR4 ;  /* 0x0002a00406ff75b2 */ /* 0x0044e20008000100 */
[----:B------:R2:W1:Y:S01]  /*0dd0*/  SYNCS.EXCH.64 URZ, [UR6+0x2a8], UR4 ;  /* 0x0002a80406ff75b2 */ /* 0x0004620008000100 */
[----:B------:R-:W-:Y:S01]  /*0de0*/  NOP ;  /* 0x0000000000007918 */ /* 0x000fe20000000000 */
.L_x_12:
[----:B------:R-:W4:Y:S01]  /*0df0*/  SHFL.IDX PT, R0, R142, RZ, 0x1f ;  /* 0x00001fff8e007589 */ /* 0x000f2200000e0000 */
[----:B------:R-:W-:Y:S01]  /*0e00*/  NOP ;  /* 0x0000000000007918 */ /* 0x000fe20000000000 */
[----:B----4-:R-:W-:-:S13]  /*0e10*/  ISETP.NE.AND P0, PT, R0, 0x4, PT ;  /* 0x000000040000780c */ /* 0x010fda0003f05270 */
[----:B------:R-:W-:Y:S05]  /*0e20*/  @P0 BRA `(.L_x_13) ;  /* 0x00000000004c0947 */ /* 0x000fea0003800000 */
[----:B--2---:R-:W2:Y:S01]  /*0e30*/  S2UR UR5, SR_CgaCtaId ;  /* 0x00000000000579c3 */ /* 0x004ea20000008800 */
[----:B---3--:R-:W-:Y:S01]  /*0e40*/  UMOV UR4, 0x3a0 ;  /* 0x000003a000047882 */ /* 0x008fe20000000000 */
[----:B------:R-:W-:Y:S01]  /*0e50*/  UMOV UR6, 0x400 ;  /* 0x0000040000067882 */ /* 0x000fe20000000000 */
[----:B------:R-:W-:Y:S01]  /*0e60*/  USEL UR4, UR4, 0x320, UP4 ;  /* 0x0000032004047887 */ /* 0x000fe2000a000000 */
[----:B------:R-:W-:Y:S01]  /*0e70*/  UMOV UR8, 0x1 ;  /* 0x0000000100087882 */ /* 0x000fe20000000000 */
[----:B------:R-:W-:Y:S01]  /*0e80*/  ELECT P0, URZ, PT ;  /* 0x0000000000ff782f */ /* 0x000fe20003800000 */
[----:B------:R-:W-:-:S04]  /*0e90*/  UIADD3 UR8, UPT, UPT, -UR8, 0x100000, URZ ;  /* 0x0010000008087890 */ /* 0x000fc8000fffe1ff */
[----:B------:R-:W-:Y:S02]  /*0ea0*/  USHF.L.U32 UR9, UR8, 0xb, URZ ;  /* 0x0000000b08097899 */ /* 0x000fe400080006ff */
[----:B------:R-:W-:Y:S02]  /*0eb0*/  USHF.L.U32 UR8, UR8, 0x1, URZ ;  /* 0x0000000108087899 */ /* 0x000fe400080006ff */
[----:B--2---:R-:W-:Y:S02]  /*0ec0*/  ULEA UR6, UR5, UR6, 0x18 ;  /* 0x0000000605067291 */ /* 0x004fe4000f8ec0ff */
[----:B------:R-:W-:-:S04]  /*0ed0*/  UIADD3 UR4, UPT, UPT, -UR4, 0x100000, URZ ;  /* 0x0010000004047890 */ /* 0x000fc8000fffe1ff */
[----:B------:R-:W-:Y:S02]  /*0ee0*/  USHF.L.U32 UR5, UR4, 0xb, URZ ;  /* 0x0000000b04057899 */ /* 0x000fe400080006ff */
[----:B------:R-:W-:Y:S01]  /*0ef0*/  USHF.L.U32 UR4, UR4, 0x1, URZ ;  /* 0x0000000104047899 */ /* 0x000fe200080006ff */
[----:B------:R-:W2:Y:S03]  /*0f00*/  FENCE.VIEW.ASYNC.S ;  /* 0x00000000000073c6 */ /* 0x000ea60000000000 */
[----:B--2---:R4:W2:Y:S08]  /*0f10*/  SYNCS.EXCH.64 URZ, [UR6+0x2b0], UR8 ;  /* 0x0002b00806ff75b2 */ /* 0x0048b00008000100 */
[----:B------:R4:W3:Y:S01]  /*0f20*/  SYNCS.EXCH.64 URZ, [UR6+0x2c0], UR4 ;  /* 0x0002c00406ff75b2 */ /* 0x0008e20008000100 */
[----:B------:R4:W1:Y:S01]  /*0f30*/  SYNCS.EXCH.64 URZ, [UR6+0x2b8], UR8 ;  /* 0x0002b80806ff75b2 */ /* 0x0008620008000100 */
[----:B------:R4:W1:Y:S02]  /*0f40*/  SYNCS.EXCH.64 URZ, [UR6+0x2c8], UR4 ;  /* 0x0002c80406ff75b2 */ /* 0x0008640008000100 */
[----:B----4-:R-:W-:Y:S01]  /*0f50*/  NOP ;  /* 0x0000000000007918 */ /* 0x010fe20000000000 */
.L_x_13:
[----:B------:R-:W4:Y:S01]  /*0f60*/  SHFL.IDX PT, R0, R142, RZ, 0x1f ;  /* 0x00001fff8e007589 */ /* 0x000f2200000e0000 */
[----:B------:R-:W-:Y:S01]  /*0f70*/  NOP ;  /* 0x0000000000007918 */ /* 0x000fe20000000000 */
[----:B----4-:R-:W-:-:S13]  /*0f80*/  ISETP.NE.AND P0, PT, R0, 0x5, PT ;  /* 0x000000050000780c */ /* 0x010fda0003f05270 */
[----:B------:R-:W-:Y:S05]  /*0f90*/  @P0 BRA `(.L_x_14) ;  /* 0x0000000000580947 */ /* 0x000fea0003800000 */
[----:B--2---:R-:W2:Y:S01]  /*0fa0*/  S2UR UR5, SR_CgaCtaId ;  /* 0x00000000000579c3 */ /* 0x004ea20000008800 */
[----:B---3--:R-:W-:Y:S01]  /*0fb0*/  UMOV UR4, 0x400 ;  /* 0x0000040000047882 */ /* 0x008fe20000000000 */
        /* <DEDUP_REMOVED lines=9> */
[----:B--2---:R-:W-:Y:S01]  /*1050*/  ULEA UR4, UR5, UR4, 0x18 ;  /* 0x0000000405047291 */ /* 0x004fe2000f8ec0ff */
[----:B------:R-:W2:Y:S11]  /*1060*/  FENCE.VIEW.ASYNC.S ;  /* 0x00000000000073c6 */ /* 0x000eb60000000000 */
[----:B--2---:R4:W2:Y:S01]  /*1070*/  SYNCS.EXCH.64 URZ, [UR4+0x2d0], UR6 ;  /* 0x0002d00604ff75b2 */ /* 0x0048a20008000100 */
[----:B------:R4:W3:Y:S01]  /*1080*/  SYNCS.EXCH.64 URZ, [UR4+0x2f0], UR8 ;  /* 0x0002f00804ff75b2 */ /* 0x0008e20008000100 */
[----:B------:R4:W1:Y:S01]  /*1090*/  SYNCS.EXCH.64 URZ, [UR4+0x2d8], UR6 ;  /* 0x0002d80604ff75b2 */ /* 0x0008620008000100 */
[----:B------:R4:W1:Y:S01]  /*10a0*/  SYNCS.EXCH.64 URZ, [UR4+0x2f8], UR8 ;  /* 0x0002f80804ff75b2 */ /* 0x0008620008000100 */
[----:B------:R4:W1:Y:S01]  /*10b0*/  SYNCS.EXCH.64 URZ, [UR4+0x2e0], UR6 ;  /* 0x0002e00604ff75b2 */ /* 0x0008620008000100 */
[----:B------:R4:W1:Y:S01]  /*10c0*/  SYNCS.EXCH.64 URZ, [UR4+0x300], UR8 ;  /* 0x0003000804ff75b2 */ /* 0x0008620008000100 */
[----:B------:R4:W1:Y:S01]  /*10d0*/  SYNCS.EXCH.64 URZ, [UR4+0x2e8], UR6 ;  /* 0x0002e80604ff75b2 */ /* 0x0008620008000100 */
[----:B------:R4:W1:Y:S02]  /*10e0*/  SYNCS.EXCH.64 URZ, [UR4+0x308], UR8 ;  /* 0x0003080804ff75b2 */ /* 0x0008640008000100 */
[----:B----4-:R-:W-:Y:S01]  /*10f0*/  NOP ;  /* 0x0000000000007918 */ /* 0x010fe20000000000 */
.L_x_14:
[----:B------:R-:W4:Y:S01]  /*1100*/  SHFL.IDX PT, R0, R142, RZ, 0x1f ;  /* 0x00001fff8e007589 */ /* 0x000f2200000e0000 */
[----:B------:R-:W-:Y:S01]  /*1110*/  ISETP.NE.OR P1, PT, RZ, UR13, !P1 ;  /* 0x0000000dff007c0c */ /* 0x000fe2000cf25670 */
[----:B------:R-:W-:Y:S01]  /*1120*/  NOP ;  /* 0x0000000000007918 */ /* 0x000fe20000000000 */
[----:B----4-:R-:W-:-:S13]  /*1130*/  ISETP.NE.AND P0, PT, R0, 0x3, PT ;  /* 0x000000030000780c */ /* 0x010fda0003f05270 */
[----:B------:R-:W-:Y:S05]  /*1140*/  @P0 BRA `(.L_x_15) ;  /* 0x0000000000380947 */ /* 0x000fea0003800000 */
[----:B--2---:R-:W2:Y:S01]  /*1150*/  S2UR UR5, SR_CgaCtaId ;  /* 0x00000000000579c3 */ /* 0x004ea20000008800 */
[----:B---3--:R-:W-:Y:S01]  /*1160*/  UMOV UR4, 0x400 ;  /* 0x0000040000047882 */ /* 0x008fe20000000000 */
[----:B------:R-:W-:Y:S01]  /*1170*/  UMOV UR6, 0x20 ;  /* 0x0000002000067882 */ /* 0x000fe20000000000 */
[----:B------:R-:W-:Y:S01]  /*1180*/  ELECT P0, URZ, PT ;  /* 0x0000000000ff782f */ /* 0x000fe20003800000 */
[----:B------:R-:W-:-:S04]  /*1190*/  UIADD3 UR6, UPT, UPT, -UR6, 0x100000, URZ ;  /* 0x0010000006067890 */ /* 0x000fc8000fffe1ff */
[----:B------:R-:W-:Y:S02]  /*11a0*/  USHF.L.U32 UR7, UR6, 0xb, URZ ;  /* 0x0000000b06077899 */ /* 0x000fe400080006ff */
[----:B------:R-:W-:Y:S02]  /*11b0*/  USHF.L.U32 UR6, UR6, 0x1, URZ ;  /* 0x0000000106067899 */ /* 0x000fe400080006ff */
[----:B--2---:R-:W-:Y:S01]  /*11c0*/  ULEA UR4, UR5, UR4, 0x18 ;  /* 0x0000000405047291 */ /* 0x004fe2000f8ec0ff */
[----:B------:R-:W2:Y:S11]  /*11d0*/  FENCE.VIEW.ASYNC.S ;  /* 0x00000000000073c6 */ /* 0x000eb60000000000 */
[----:B--2---:R4:W2:Y:S01]  /*11e0*/  SYNCS.EXCH.64 URZ, [UR4+0x310], UR6 ;  /* 0x0003100604ff75b2 */ /* 0x0048a20008000100 */
[----:B------:R4:W3:Y:S01]  /*11f0*/  SYNCS.EXCH.64 URZ, [UR4+0x320], UR6 ;  /* 0x0003200604ff75b2 */ /* 0x0008e20008000100 */
[----:B------:R4:W1:Y:S01]  /*1200*/  SYNCS.EXCH.64 URZ, [UR4+0x318], UR6 ;  /* 0x0003180604ff75b2 */ /* 0x0008620008000100 */
[----:B------:R4:W1:Y:S02]  /*1210*/  SYNCS.EXCH.64 URZ, [UR4+0x328], UR6 ;  /* 0x0003280604ff75b2 */ /* 0x0008640008000100 */
[----:B----4-:R-:W-:Y:S01]  /*1220*/  NOP ;  /* 0x0000000000007918 */ /* 0x010fe20000000000 */
.L_x_15:
[----:B---3--:R-:W3:Y:S01]  /*1230*/  S2UR UR7, SR_CgaCtaId ;  /* 0x00000000000779c3 */ /* 0x008ee20000008800 */
[----:B------:R-:W-:Y:S01]  /*1240*/  VOTEU.ALL UP0, P1 ;  /* 0x0000000000ff7886 */ /* 0x000fe20000800000 */
[----:B--2---:R-:W-:Y:S01]  /*1250*/  UMOV UR4, 0x20 ;  /* 0x0000002000047882 */ /* 0x004fe20000000000 */
[----:B------:R-:W-:Y:S01]  /*1260*/  NOP ;  /* 0x0000000000007918 */ /* 0x000fe20000000000 */
[----:B------:R-:W-:Y:S01]  /*1270*/  LOP3.LUT R0, R131, 0x1f, RZ, 0xc0, !PT ;  /* 0x0000001f83007812 */ /* 0x000fe200078ec0ff */
[----:B------:R-:W-:Y:S01]  /*1280*/  UISETP.NE.AND UP5, UPT, UR13, URZ, UPT ;  /* 0x000000ff0d00728c */ /* 0x000fe2000bfa5270 */
[----:B------:R-:W-:Y:S01]  /*1290*/  @!UP0 UMOV UR6, 0x400 ;  /* 0x0000040000068882 */ /* 0x000fe20000000000 */
[----:B------:R-:W-:-:S04]  /*12a0*/  @!UP0 UIADD3 UR4, UPT, UPT, -UR4, 0x100000, URZ ;  /* 0x0010000004048890 */ /* 0x000fc8000fffe1ff */
[----:B------:R-:W-:Y:S02]  /*12b0*/  @!UP0 USHF.L.U32 UR5, UR4, 0xb, URZ ;  /* 0x0000000b04058899 */ /* 0x000fe400080006ff */
[----:B------:R-:W-:Y:S02]  /*12c0*/  @!UP0 USHF.L.U32 UR4, UR4, 0x1, URZ ;  /* 0x0000000104048899 */ /* 0x000fe400080006ff */
[----:B---3--:R-:W-:Y:S01]  /*12d0*/  @!UP0 ULEA UR6, UR7, UR6, 0x18 ;  /* 0x0000000607068291 */ /* 0x008fe2000f8ec0ff */
[----:B------:R-:W2:Y:S01]  /*12e0*/  LDCU UR7, c[0x0][0x36c] ;  /* 0x00006d80ff0777ac */ /* 0x000ea20008000800 */
[----:B------:R-:W-:Y:S01]  /*12f0*/  VOTEU.ALL UP0, P1 ;  /* 0x0000000000ff7886 */ /* 0x000fe20000800000 */
[----:B------:R-:W3:Y:S09]  /*1300*/  FENCE.VIEW.ASYNC.S ;  /* 0x00000000000073c6 */ /* 0x000ef20000000000 */
[----:B---3--:R3:W4:Y:S01]  /*1310*/  @!UP0 SYNCS.EXCH.64 URZ, [UR6+0x330], UR4 ;  /* 0x0003300406ff85b2 */ /* 0x0087220008000100 */
[----:B--2---:R-:W-:-:S09]  /*1320*/  UISETP.EQ.U32.AND UP6, UPT, UR7, 0x1, UPT ;  /* 0x000000010700788c */ /* 0x004fd2000bfc2070 */
[----:B---3--:R-:W-:Y:S05]  /*1330*/  BRA.U !UP6, `(.L_x_16) ;  /* 0x000000010e087547 */ /* 0x008fea000b800000 */
[----:B-1--4-:R-:W-:Y:S01]  /*1340*/  UCGABAR_ARV ;  /* 0x00000000000079c7 */ /* 0x012fe20008000000 */
[----:B------:R-:W-:Y:S05]  /*1350*/  BRA `(.L_x_17) ;  /* 0x0000000000047947 */ /* 0x000fea0003800000 */
.L_x_16:
[----:B-1--4-:R-:W-:Y:S01]  /*1360*/  NOP ;  /* 0x0000000000007918 */ /* 0x012fe20000000000 */
.L_x_17:
[----:B------:R-:W1:Y:S01]  /*1370*/  S2UR UR21, SR_CTAID.X ;  /* 0x00000000001579c3 */ /* 0x000e620000002500 */
[----:B------:R-:W-:-:S05]  /*1380*/  CS2R.32 R3, SR_CgaSize ;  /* 0x0000000000037805 */ /* 0x000fca0000008a00 */
[----:B------:R-:W-:-:S05]  /*1390*/  IMAD R3, R3, -0xa0, RZ ;  /* 0xffffff6003037824 */ /* 0x000fca00078e02ff */
[----:B------:R-:W-:-:S14]  /*13a0*/  R2UR UR5, R3 ;  /* 0x00000000030572ca */ /* 0x000fdc00000e0000 */
[----:B------:R-:W2:Y:S01]  /*13b0*/  LDCU UR5, c[0x0][UR5+0x2b0] ;  /* 0x00005600050577ac */ /* 0x000ea20008000800 */
[----:B------:R-:W-:-:S05]  /*13c0*/  CS2R.32 R3, SR_CgaSize ;  /* 0x0000000000037805 */ /* 0x000fca0000008a00 */
[----:B------:R-:W-:-:S05]  /*13d0*/  IMAD R3, R3, -0xa0, RZ ;  /* 0xffffff6003037824 */ /* 0x000fca00078e02ff */
[----:B------:R-:W-:-:S14]  /*13e0*/  R2UR UR4, R3 ;  /* 0x00000000030472ca */ /* 0x000fdc00000e0000 */
[----:B------:R-:W3:Y:S01]  /*13f0*/  LDCU UR4, c[0x0][UR4+0x2b4] ;  /* 0x00005680040477ac */ /* 0x000ee20008000800 */
[----:B------:R-:W4:Y:S01]  /*1400*/  S2UR UR46, SR_CTAID.Y ;  /* 0x00000000002e79c3 */ /* 0x000f220000002600 */
[----:B------:R-:W-:-:S05]  /*1410*/  CS2R.32 R3, SR_CgaSize ;  /* 0x0000000000037805 */ /* 0x000fca0000008a00 */
[----:B------:R-:W-:-:S05]  /*1420*/  IMAD R3, R3, -0xa0, RZ ;  /* 0xffffff6003037824 */ /* 0x000fca00078e02ff */
[----:B------:R-:W-:-:S14]  /*1430*/  R2UR UR55, R3 ;  /* 0x00000000033772ca */ /* 0x000fdc00000e0000 */
[----:B------:R-:W3:Y:S01]  /*1440*/  LDCU UR55, c[0x0][UR55+0x2a0] ;  /* 0x00005400373777ac */ /* 0x000ee20008000800 */
[----:B------:R-:W-:-:S05]  /*1450*/  CS2R.32 R3, SR_CgaSize ;  /* 0x0000000000037805 */ /* 0x000fca0000008a00 */
[----:B------:R-:W-:-:S05]  /*1460*/  IMAD R3, R3, -0xa0, RZ ;  /* 0xffffff6003037824 */ /* 0x000fca00078e02ff */
[----:B------:R-:W-:-:S14]  /*1470*/  R2UR UR59, R3 ;  /* 0x00000000033b72ca */ /* 0x000fdc00000e0000 */
[----:B------:R-:W3:Y:S01]  /*1480*/  LDCU UR59, c[0x0][UR59+0x2a4] ;  /* 0x000054803b3b77ac */ /* 0x000ee20008000800 */
[----:B------:R-:W3:Y:S01]  /*1490*/  S2UR UR7, SR_CgaCtaId ;  /* 0x00000000000779c3 */ /* 0x000ee20000008800 */
[----:B------:R-:W-:Y:S01]  /*14a0*/  UISETP.GT.U32.AND UP0, UPT, UR27, 0xffff, UPT ;  /* 0x0000ffff1b00788c */ /* 0x000fe2000bf04070 */
[----:B------:R-:W3:Y:S01]  /*14b0*/  LDCU UR20, c[0x0][0xb24] ;  /* 0x00016480ff1477ac */ /* 0x000ee20008000800 */
[----:B------:R-:W3:Y:S01]  /*14c0*/  LDCU UR42, c[0x0][0xb24] ;  /* 0x00016480ff2a77ac */ /* 0x000ee20008000800 */
[----:B-1----:R-:W-:Y:S01]  /*14d0*/  I2FP.F32.U32 R3, UR21 ;  /* 0x0000001500037c45 */ /* 0x002fe20008201000 */
[----:B------:R-:W1:Y:S04]  /*14e0*/  LDCU UR25, c[0x0][0xb30] ;  /* 0x00016600ff1977ac */ /* 0x000e680008000800 */
[----:B--2---:R-:W-:Y:S01]  /*14f0*/  FMUL R3, R3, UR5 ;  /* 0x0000000503037c20 */ /* 0x004fe20008400000 */
[----:B------:R-:W-:Y:S01]  /*1500*/  USEL UR5, UR27, 0xffff, !UP0 ;  /* 0x0000ffff1b057887 */ /* 0x000fe2000c000000 */
[----:B----4-:R-:W-:-:S04]  /*1510*/  I2FP.F32.U32 R2, UR46 ;  /* 0x0000002e00027c45 */ /* 0x010fc80008201000 */
[----:B------:R-:W2:Y:S01]  /*1520*/  F2I.U32.TRUNC.NTZ R3, R3 ;  /* 0x0000000300037305 */ /* 0x000ea2000020f000 */
[----:B------:R-:W-:Y:S01]  /*1530*/  ULOP3.LUT UR24, UR5, 0xffff, URZ, 0xc0, !UPT ;  /* 0x0000ffff05187892 */ /* 0x000fe2000f8ec0ff */
[----:B---3--:R-:W-:Y:S01]  /*1540*/  FMUL R2, R2, UR4 ;  /* 0x0000000402027c20 */ /* 0x008fe20008400000 */
[----:B------:R-:W-:-:S05]  /*1550*/  USHF.L.U32 UR28, UR7, 0x8, URZ ;  /* 0x00000008071c7899 */ /* 0x000fca00080006ff */
[----:B------:R-:W3:Y:S01]  /*1560*/  F2I.U32.TRUNC.NTZ R2, R2 ;  /* 0x0000000200027305 */ /* 0x000ee2000020f000 */
[----:B--2---:R-:W-:Y:S02]  /*1570*/  R2UR UR4, R3 ;  /* 0x00000000030472ca */ /* 0x004fe400000e0000 */
[----:B------:R-:W-:Y:S02]  /*1580*/  PRMT R3, RZ, 0x7610, R3 ;  /* 0x00007610ff037816 */ /* 0x000fe40000000003 */
[----:B---3--:R-:W-:Y:S02]  /*1590*/  R2UR UR6, R2 ;  /* 0x00000000020672ca */ /* 0x008fe400000e0000 */
[----:B------:R-:W-:-:S07]  /*15a0*/  PRMT R2, RZ, 0x7610, R2 ;  /* 0x00007610ff027816 */ /* 0x000fce0000000002 */
[----:B------:R-:W-:-:S04]  /*15b0*/  UIADD3 UR5, UPT, UPT, -UR4, URZ, URZ ;  /* 0x000000ff04057290 */ /* 0x000fc8000fffe1ff */
[----:B------:R-:W-:Y:S02]  /*15c0*/  UIMAD UR55, UR55, UR5, UR21 ;  /* 0x00000005373772a4 */ /* 0x000fe4000f8e0215 */
[----:B------:R-:W-:-:S04]  /*15d0*/  UIADD3 UR4, UPT, UPT, -UR6, URZ, URZ ;  /* 0x000000ff06047290 */ /* 0x000fc8000fffe1ff */
[----:B------:R-:W-:Y:S01]  /*15e0*/  UIMAD UR59, UR59, UR4, UR46 ;  /* 0x000000043b3b72a4 */ /* 0x000fe2000f8e022e */
[----:B-1----:R-:W-:Y:S11]  /*15f0*/  BRA.U UP5, `(.L_x_18) ;  /* 0x00000001053c7547 */ /* 0x002ff6000b800000 */
[----:B------:R-:W-:Y:S02]  /*1600*/  UISETP.NE.AND UP0, UPT, UR59, URZ, UPT ;  /* 0x000000ff3b00728c */ /* 0x000fe4000bf05270 */
[----:B------:R-:W-:Y:S02]  /*1610*/  ULOP3.LUT UR4, UR55, 0x2, URZ, 0x3c, !UPT ;  /* 0x0000000237047892 */ /* 0x000fe4000f8e3cff */
[----:B------:R-:W-:Y:S02]  /*1620*/  UISETP.GT.U32.AND UP2, UPT, UR55, 0x1, UP0 ;  /* 0x000000013700788c */ /* 0x000fe40008744070 */
[----:B------:R-:W-:Y:S02]  /*1630*/  UISETP.GT.U32.AND UP0, UPT, UR4, 0x1, UP0 ;  /* 0x000000010400788c */ /* 0x000fe40008704070 */
[----:B------:R-:W-:Y:S02]  /*1640*/  USEL UR5, URZ, 0x2, UP2 ;  /* 0x00000002ff057887 */ /* 0x000fe40009000000 */
[----:B------:R-:W-:-:S02]  /*1650*/  USEL UR6, URZ, 0x1, UP2 ;  /* 0x00000001ff067887 */ /* 0x000fc40009000000 */
[----:B------:R-:W-:Y:S02]  /*1660*/  USEL UR4, URZ, 0x4, UP0 ;  /* 0x00000004ff047887 */ /* 0x000fe40008000000 */
[----:B------:R-:W-:Y:S02]  /*1670*/  ULOP3.LUT UR7, UR55, 0xfffffffe, URZ, 0xc0, !UPT ;  /* 0xfffffffe37077892 */ /* 0x000fe4000f8ec0ff */
[----:B------:R-:W-:Y:S02]  /*1680*/  USEL UR8, URZ, 0x8, UP0 ;  /* 0x00000008ff087887 */ /* 0x000fe40008000000 */
[----:B------:R-:W-:-:S03]  /*1690*/  UIADD3 UR4, UPT, UPT, UR4, UR5, UR6 ;  /* 0x0000000504047290 */ /* 0x000fc6000fffe006 */
[----:B------:R-:W-:Y:S01]  /*16a0*/  UMOV UR5, 0x3 ;  /* 0x0000000300057882 */ /* 0x000fe20000000000 */
[----:B------:R-:W-:Y:S02]  /*16b0*/  UIADD3 UR4, UPT, UPT, UR4, UR8, URZ ;  /* 0x0000000804047290 */ /* 0x000fe4000fffe0ff */
[----:B------:R-:W-:-:S04]  /*16c0*/  USHF.L.U32 UR5, UR5, UR7, URZ ;  /* 0x0000000705057299 */ /* 0x000fc800080006ff */
[----:B------:R-:W-:Y:S02]  /*16d0*/  MOV R3, UR4 ;  /* 0x0000000400037c02 */ /* 0x000fe40008000f00 */
[----:B------:R-:W-:-:S07]  /*16e0*/  MOV R2, UR5 ;  /* 0x0000000500027c02 */ /* 0x000fce0008000f00 */
.L_x_18:
[----:B------:R-:W1:Y:S01]  /*16f0*/  S2UR UR36, SR_CTAID.Z ;  /* 0x00000000002479c3 */ /* 0x000e620000002700 */
[----:B------:R-:W-:Y:S01]  /*1700*/  UISETP.GE.AND UP0, UPT, UR20, 0x1, UPT ;  /* 0x000000011400788c */ /* 0x000fe2000bf06270 */
[----:B------:R-:W-:Y:S01]  /*1710*/  UMOV UR26, 0x5 ;  /* 0x00000005001a7882 */ /* 0x000fe20000000000 */
[----:B------:R-:W-:-:S07]  /*1720*/  UMOV UR45, UR21 ;  /* 0x00000015002d7c82 */ /* 0x000fce0008000000 */
[----:B------:R-:W-:Y:S05]  /*1730*/  BRA.U !UP0, `(.L_x_19) ;  /* 0x0000000108d47547 */ /* 0x000fea000b800000 */
[----:B------:R-:W2:Y:S01]  /*1740*/  LDCU.128 UR16, c[0x0][0xb10] ;  /* 0x00016200ff1077ac */ /* 0x000ea20008000c00 */
[----:B------:R-:W3:Y:S01]  /*1750*/  LDCU UR12, c[0x0][0x370] ;  /* 0x00006e00ff0c77ac */ /* 0x000ee20008000800 */
[----:B------:R-:W4:Y:S01]  /*1760*/  LDCU UR8, c[0x0][0x374] ;  /* 0x00006e80ff0877ac */ /* 0x000f220008000800 */
[----:B------:R-:W1:Y:S01]  /*1770*/  LDCU UR22, c[0x0][0xb0c] ;  /* 0x00016180ff1677ac */ /* 0x000e620008000800 */
[----:B------:R-:W1:Y:S01]  /*1780*/  LDCU UR23, c[0x0][0xb20] ;  /* 0x00016400ff1777ac */ /* 0x000e620008000800 */
[----:B--2---:R-:W-:Y:S01]  /*1790*/  UIMAD.WIDE.U32 UR4, UR21, UR16, URZ ;  /* 0x00000010150472a5 */ /* 0x004fe2000f8e00ff */
[----:B------:R-:W2:Y:S01]  /*17a0*/  LDCU.64 UR14, c[0x0][0xb28] ;  /* 0x00016500ff0e77ac */ /* 0x000ea20008000a00 */
[----:B------:R-:W-:-:S05]  /*17b0*/  UISETP.NE.AND UP3, UPT, UR18, 0x1, UPT ;  /* 0x000000011200788c */ /* 0x000fca000bf65270 */
[----:B------:R-:W-:Y:S01]  /*17c0*/  UMOV UR4, UR5 ;  /* 0x0000000500047c82 */ /* 0x000fe20008000000 */
[----:B---3--:R-:W-:Y:S02]  /*17d0*/  UIMAD.WIDE.U32 UR6, UR12, UR16, URZ ;  /* 0x000000100c0672a5 */ /* 0x008fe4000f8e00ff */
[----:B------:R-:W-:Y:S02]  /*17e0*/  USHF.R.U32.HI UR9, URZ, UR17, UR4 ;  /* 0x00000011ff097299 */ /* 0x000fe40008011604 */
[----:B----4-:R-:W-:Y:S02]  /*17f0*/  UIMAD.WIDE.U32 UR4, UR8, UR19, URZ ;  /* 0x00000013080472a5 */ /* 0x010fe4000f8e00ff */
[----:B-1----:R-:W-:Y:S01]  /*1800*/  UISETP.NE.AND UP0, UPT, UR22, 0x1, UPT ;  /* 0x000000011600788c */ /* 0x002fe2000bf05270 */
[----:B------:R-:W-:Y:S01]  /*1810*/  UMOV UR6, UR7 ;  /* 0x0000000700067c82 */ /* 0x000fe20008000000 */
[----:B------:R-:W-:-:S03]  /*1820*/  UISETP.NE.AND UP2, UPT, UR20, 0x1, UPT ;  /* 0x000000011400788c */ /* 0x000fc6000bf45270 */
[----:B------:R-:W-:Y:S01]  /*1830*/  UMOV UR4, UR5 ;  /* 0x0000000500047c82 */ /* 0x000fe20008000000 */
[----:B------:R-:W-:Y:S02]  /*1840*/  USEL UR45, UR21, UR9, !UP0 ;  /* 0x00000009152d7287 */ /* 0x000fe4000c000000 */
[----:B------:R-:W-:-:S03]  /*1850*/  @UP3 USHF.R.U32.HI UR8, URZ, UR23, UR4 ;  /* 0x00000017ff083299 */ /* 0x000fc60008011604 */
[----:B------:R-:W-:Y:S02]  /*1860*/  @UP0 USHF.R.U32.HI UR12, URZ, UR17, UR6 ;  /* 0x00000011ff0c0299 */ /* 0x000fe40008011606 */
[----:B------:R-:W-:Y:S02]  /*1870*/  UIMAD.WIDE.U32 UR6, UR46, UR19, URZ ;  /* 0x000000132e0672a5 */ /* 0x000fe4000f8e00ff */
[----:B--2---:R-:W-:Y:S02]  /*1880*/  UIMAD.WIDE.U32 UR4, UR8, UR14, URZ ;  /* 0x0000000e080472a5 */ /* 0x004fe4000f8e00ff */
[----:B------:R-:W-:-:S03]  /*1890*/  UIMAD.WIDE.U32 UR10, UR12, UR14, URZ ;  /* 0x0000000e0c0a72a5 */ /* 0x000fc6000f8e00ff */
[----:B------:R-:W-:Y:S02]  /*18a0*/  UMOV UR6, UR7 ;  /* 0x0000000700067c82 */ /* 0x000fe40008000000 */
[----:B------:R-:W-:Y:S01]  /*18b0*/  UMOV UR4, UR5 ;  /* 0x0000000500047c82 */ /* 0x000fe20008000000 */
[----:B------:R-:W-:Y:S02]  /*18c0*/  USHF.R.U32.HI UR6, URZ, UR23, UR6 ;  /* 0x00000017ff067299 */ /* 0x000fe40008011606 */
[----:B------:R-:W-:Y:S01]  /*18d0*/  @UP2 USHF.R.U32.HI UR8, URZ, UR15, UR4 ;  /* 0x0000000fff082299 */ /* 0x000fe20008011604 */
[----:B------:R-:W-:Y:S01]  /*18e0*/  UMOV UR5, UR11 ;  /* 0x0000000b00057c82 */ /* 0x000fe20008000000 */
[----:B------:R-:W-:Y:S02]  /*18f0*/  USEL UR4, UR46, UR6, !UP3 ;  /* 0x000000062e047287 */ /* 0x000fe4000d800000 */
[----:B------:R-:W-:Y:S02]  /*1900*/  @UP2 USHF.R.U32.HI UR12, URZ, UR15, UR5 ;  /* 0x0000000fff0c2299 */ /* 0x000fe40008011605 */
[----:B------:R-:W-:-:S02]  /*1910*/  UIMAD UR5, UR8, UR20, URZ ;  /* 0x00000014080572a4 */ /* 0x000fc4000f8e02ff */
[----:B------:R-:W-:Y:S02]  /*1920*/  UIMAD UR8, UR12, UR20, URZ ;  /* 0x000000140c0872a4 */ /* 0x000fe4000f8e02ff */
[----:B------:R-:W-:Y:S02]  /*1930*/  UISETP.GE.AND UP0, UPT, UR4, UR5, UPT ;  /* 0x000000050400728c */ /* 0x000fe4000bf06270 */
[----:B------:R-:W-:Y:S02]  /*1940*/  UIMAD.WIDE.U32 UR6, UR4, UR14, URZ ;  /* 0x0000000e040672a5 */ /* 0x000fe4000f8e00ff */
[----:B------:R-:W-:Y:S02]  /*1950*/  UISETP.GE.OR UP0, UPT, UR45, UR8, UP0 ;  /* 0x000000082d00728c */ /* 0x000fe40008706670 */
[----:B------:R-:W-:Y:S02]  /*1960*/  UIMAD.WIDE.U32 UR8, UR45, UR14, URZ ;  /* 0x0000000e2d0872a5 */ /* 0x000fe4000f8e00ff */
[----:B------:R-:W-:Y:S01]  /*1970*/  UIADD3 UR8, UPT, UPT, -UR45, URZ, URZ ;  /* 0x000000ff2d087290 */ /* 0x000fe2000fffe1ff */
[----:B------:R-:W-:Y:S01]  /*1980*/  UMOV UR5, UR7 ;  /* 0x0000000700057c82 */ /* 0x000fe20008000000 */
[----:B------:R-:W-:-:S02]  /*1990*/  UIADD3 UR7, UPT, UPT, -UR4, URZ, URZ ;  /* 0x000000ff04077290 */ /* 0x000fc4000fffe1ff */
[----:B------:R-:W-:-:S03]  /*19a0*/  USHF.R.U32.HI UR5, URZ, UR15, UR5 ;  /* 0x0000000fff057299 */ /* 0x000fc60008011605 */
[----:B------:R-:W-:Y:S01]  /*19b0*/  @!UP0 UMOV UR6, UR9 ;  /* 0x0000000900068c82 */ /* 0x000fe20008000000 */
[----:B------:R-:W-:Y:S02]  /*19c0*/  UIMAD UR46, UR18, UR7, UR46 ;  /* 0x00000007122e72a4 */ /* 0x000fe4000f8e022e */
[----:B------:R-:W-:Y:S02]  /*19d0*/  USEL UR5, UR4, UR5, !UP2 ;  /* 0x0000000504057287 */ /* 0x000fe4000d000000 */
[----:B------:R-:W-:Y:S02]  /*19e0*/  @!UP0 USHF.R.U32.HI UR6, URZ, UR15, UR6 ;  /* 0x0000000fff068299 */ /* 0x000fe40008011606 */
[----:B------:R-:W-:Y:S02]  /*19f0*/  UIADD3 UR7, UPT, UPT, -UR5, URZ, URZ ;  /* 0x000000ff05077290 */ /* 0x000fe4000fffe1ff */
[----:B------:R-:W-:Y:S02]  /*1a00*/  @!UP0 USEL UR6, UR45, UR6, !UP2 ;  /* 0x000000062d068287 */ /* 0x000fe4000d000000 */
[----:B------:R-:W-:-:S02]  /*1a10*/  UIMAD UR7, UR20, UR7, UR4 ;  /* 0x00000007140772a4 */ /* 0x000fc4000f8e0204 */
[----:B------:R-:W-:Y:S02]  /*1a20*/  @!UP0 UIADD3 UR5, UPT, UPT, UR5, -UR6, URZ ;  /* 0x8000000605058290 */ /* 0x000fe4000fffe0ff */
[----:B------:R-:W-:Y:S02]  /*1a30*/  @!UP0 UIMAD UR7, UR7, UR12, UR6 ;  /* 0x0000000c070782a4 */ /* 0x000fe4000f8e0206 */
[----:B------:R-:W-:Y:S02]  /*1a40*/  @!UP0 UIMAD UR4, UR5, UR20, UR45 ;  /* 0x00000014050482a4 */ /* 0x000fe4000f8e022d */
[----:B------:R-:W-:Y:S02]  /*1a50*/  UIMAD UR5, UR22, UR8, UR21 ;  /* 0x00000008160572a4 */ /* 0x000fe4000f8e0215 */
[----:B------:R-:W-:Y:S01]  /*1a60*/  UIMAD UR46, UR4, UR18, UR46 ;  /* 0x00000012042e72a4 */ /* 0x000fe2000f8e022e */
[----:B------:R-:W-:Y:S02]  /*1a70*/  @!UP0 UMOV UR45, UR7 ;  /* 0x00000007002d8c82 */ /* 0x000fe40008000000 */
[----:B------:R-:W-:-:S12]  /*1a80*/  UIMAD UR45, UR45, UR22, UR5 ;  /* 0x000000162d2d72a4 */ /* 0x000fd8000f8e0205 */
.L_x_19:
[----:B------:R-:W-:Y:S02]  /*1a90*/  UISETP.NE.AND UP2, UPT, UR25, 0x1, UPT ;  /* 0x000000011900788c */ /* 0x000fe4000bf45270 */
[----:B------:R-:W-:Y:S02]  /*1aa0*/  UISETP.NE.AND UP0, UPT, UR13, 0x2, UPT ;  /* 0x000000020d00788c */ /* 0x000fe4000bf05270 */
[----:B------:R-:W-:Y:S02]  /*1ab0*/  ULOP3.LUT UR28, UR28, 0x200, URZ, 0xc0, !UPT ;  /* 0x000002001c1c7892 */ /* 0x000fe4000f8ec0ff */
[----:B------:R-:W-:-:S03]  /*1ac0*/  USHF.L.U32 UR24, UR26, UR24, URZ ;  /* 0x000000181a187299 */ /* 0x000fc600080006ff */
[----:B------:R-:W-:Y:S09]  /*1ad0*/  BRA.U UP2, `(.L_x_20) ;  /* 0x0000000102407547 */ /* 0x000ff2000b800000 */
[----:B------:R-:W2:Y:S01]  /*1ae0*/  LDCU.128 UR8, c[0x0][0xb10] ;  /* 0x00016200ff0877ac */ /* 0x000ea20008000c00 */
[----:B------:R-:W3:Y:S01]  /*1af0*/  LDCU UR12, c[0x0][0xb0c] ;  /* 0x00016180ff0c77ac */ /* 0x000ee20008000800 */
[----:B------:R-:W4:Y:S01]  /*1b00*/  LDCU UR14, c[0x0][0xb20] ;  /* 0x00016400ff0e77ac */ /* 0x000f220008000800 */
[----:B--2---:R-:W-:Y:S02]  /*1b10*/  UIMAD.WIDE.U32 UR4, UR45, UR8, URZ ;  /* 0x000000082d0472a5 */ /* 0x004fe4000f8e00ff */
[----:B------:R-:W-:Y:S02]  /*1b20*/  UIMAD.WIDE.U32 UR6, UR46, UR11, URZ ;  /* 0x0000000b2e0672a5 */ /* 0x000fe4000f8e00ff */
[----:B---3--:R-:W-:Y:S02]  /*1b30*/  UISETP.NE.AND UP2, UPT, UR12, 0x1, UPT ;  /* 0x000000010c00788c */ /* 0x008fe4000bf45270 */
[----:B------:R-:W-:-:S03]  /*1b40*/  USHF.R.U32.HI UR5, URZ, UR9, UR5 ;  /* 0x00000009ff057299 */ /* 0x000fc60008011605 */
[----:B------:R-:W-:Y:S01]  /*1b50*/  UMOV UR4, UR7 ;  /* 0x0000000700047c82 */ /* 0x000fe20008000000 */
[----:B------:R-:W-:Y:S02]  /*1b60*/  USEL UR5, UR45, UR5, !UP2 ;  /* 0x000000052d057287 */ /* 0x000fe4000d000000 */
[----:B------:R-:W-:Y:S02]  /*1b70*/  UISETP.NE.AND UP2, UPT, UR10, 0x1, UPT ;  /* 0x000000010a00788c */ /* 0x000fe4000bf45270 */
[----:B----4-:R-:W-:-:S04]  /*1b80*/  USHF.R.U32.HI UR4, URZ, UR14, UR4 ;  /* 0x0000000eff047299 */ /* 0x010fc80008011604 */
[----:B------:R-:W-:-:S04]  /*1b90*/  USEL UR4, UR46, UR4, !UP2 ;  /* 0x000000042e047287 */ /* 0x000fc8000d000000 */
[----:B------:R-:W-:Y:S02]  /*1ba0*/  UIADD3 UR6, UPT, UPT, -UR4, UR5, URZ ;  /* 0x0000000504067290 */ /* 0x000fe4000fffe1ff */
[----:B------:R-:W-:Y:S02]  /*1bb0*/  UIADD3 UR4, UPT, UPT, UR4, -UR5, URZ ;  /* 0x8000000504047290 */ /* 0x000fe4000fffe0ff */
[----:B------:R-:W-:Y:S02]  /*1bc0*/  UIMAD UR46, UR6, UR10, UR46 ;  /* 0x0000000a062e72a4 */ /* 0x000fe4000f8e022e */
[----:B------:R-:W-:-:S12]  /*1bd0*/  UIMAD UR45, UR4, UR12, UR45 ;  /* 0x0000000c042d72a4 */ /* 0x000fd8000f8e022d */
.L_x_20:
[----:B------:R-:W-:Y:S05]  /*1be0*/  BRA.U !UP6, `(.L_x_21) ;  /* 0x000000010e0c7547 */ /* 0x000fea000b800000 */
[----:B------:R-:W-:Y:S01]  /*1bf0*/  UCGABAR_WAIT ;  /* 0x0000000000007dc7 */ /* 0x000fe20008000000 */
[----:B------:R-:W-:Y:S01]  /*1c00*/  CCTL.IVALL ;  /* 0x00000000ff00798f */ /* 0x000fe20002000000 */
[----:B------:R-:W-:Y:S05]  /*1c10*/  BRA `(.L_x_22) ;  /* 0x0000000000047947 */ /* 0x000fea0003800000 */
.L_x_21:
[----:B------:R-:W-:Y:S06]  /*1c20*/  BAR.SYNC.DEFER_BLOCKING 0x0 ;  /* 0x0000000000007b1d */ /* 0x000fec0000010000 */
.L_x_22:
[----:B------:R-:W-:Y:S05]  /*1c30*/  BRA.U UP0, `(.L_x_23) ;  /* 0x0000002900107547 */ /* 0x000fea000b800000 */
[----:B------:R-:W2:Y:S01]  /*1c40*/  LDCU UR6, c[0x0][0x38c] ;  /* 0x00007180ff0677ac */ /* 0x000ea20008000800 */
[----:B------:R-:W3:Y:S01]  /*1c50*/  S2UR UR9, SR_CgaCtaId ;  /* 0x00000000000979c3 */ /* 0x000ee20000008800 */
[----:B------:R-:W-:Y:S01]  /*1c60*/  PLOP3.LUT P1, PT, PT, PT, UP4, 0x80, 0x8 ;  /* 0x000000000008781c */ /* 0x000fe20003f2f048 */
[----:B------:R-:W-:Y:S01]  /*1c70*/  IMAD.MOV.U32 R12, RZ, RZ, 0x1 ;  /* 0x00000001ff0c7424 */ /* 0x000fe200078e00ff */
[----:B------:R-:W-:Y:S01]  /*1c80*/  USHF.L.U32 UR7, UR21, 0x5, URZ ;  /* 0x0000000515077899 */ /* 0x000fe200080006ff */
[----:B------:R-:W-:Y:S01]  /*1c90*/  ISETP.NE.AND P2, PT, R0, RZ, P3 ;  /* 0x000000ff0000720c */ /* 0x000fe20001f45270 */
[----:B------:R-:W-:Y:S01]  /*1ca0*/  UMOV UR8, 0x400 ;  /* 0x0000040000087882 */ /* 0x000fe20000000000 */
[----:B------:R-:W-:Y:S01]  /*1cb0*/  UISETP.NE.AND UP1, UPT, UR13, URZ, UPT ;  /* 0x000000ff0d00728c */ /* 0x000fe2000bf25270 */
[----:B------:R-:W-:Y:S02]  /*1cc0*/  PLOP3.LUT P1, PT, P1, PT, PT, 0x8, 0x80 ;  /* 0x000000000080781c */ /* 0x000fe40000f2e170 */
[----:B------:R-:W-:Y:S01]  /*1cd0*/  CS2R R10, SRZ ;  /* 0x00000000000a7805 */ /* 0x000fe2000001ff00 */
[----:B------:R-:W-:Y:S01]  /*1ce0*/  IMAD.MOV.U32 R9, RZ, RZ, RZ ;  /* 0x000000ffff097224 */ /* 0x000fe200078e00ff */
[----:B------:R-:W-:Y:S01]  /*1cf0*/  USHF.L.U32 UR49, UR21, 0x7, URZ ;  /* 0x0000000715317899 */ /* 0x000fe200080006ff */
[----:B------:R-:W-:Y:S01]  /*1d00*/  IMAD.MOV.U32 R8, RZ, RZ, 0x1 ;  /* 0x00000001ff087424 */ /* 0x000fe200078e00ff */
[----:B------:R-:W4:Y:S01]  /*1d10*/  LDCU UR39, c[0x0][0x370] ;  /* 0x00006e00ff2777ac */ /* 0x000f220008000800 */
[----:B------:R-:W-:-:S02]  /*1d20*/  USEL UR21, UR43, 0x2, UP1 ;  /* 0x000000022b157887 */ /* 0x000fc40008800000 */
[----:B--2---:R-:W-:Y:S02]  /*1d30*/  UIADD3 UR5, UPT, UPT, UR6, 0x1f, URZ ;  /* 0x0000001f06057890 */ /* 0x004fe4000fffe0ff */
[----:B------:R-:W-:Y:S02]  /*1d40*/  UIADD3 UR48, UPT, UPT, UR6, 0x3e, URZ ;  /* 0x0000003e06307890 */ /* 0x000fe4000fffe0ff */
[----:B------:R-:W-:Y:S02]  /*1d50*/  USHF.R.S32.HI UR4, URZ, 0x1f, UR5 ;  /* 0x0000001fff047899 */ /* 0x000fe40008011405 */
[----:B---3--:R-:W-:Y:S02]  /*1d60*/  ULEA UR13, UR9, UR8, 0x18 ;  /* 0x00000008090d7291 */ /* 0x008fe4000f8ec0ff */
[----:B------:R-:W-:Y:S02]  /*1d70*/  ULEA.HI UR4, UR4, UR5, URZ, 0x5 ;  /* 0x0000000504047291 */ /* 0x000fe4000f8f28ff */
[----:B------:R-:W-:-:S02]  /*1d80*/  UIADD3 UR5, UPT, UPT, UR6, -0x1, URZ ;  /* 0xffffffff06057890 */ /* 0x000fc4000fffe0ff */
[----:B------:R-:W-:Y:S02]  /*1d90*/  USHF.R.S32.HI UR41, URZ, 0x5, UR4 ;  /* 0x00000005ff297899 */ /* 0x000fe40008011404 */
[----:B------:R-:W-:Y:S02]  /*1da0*/  UISETP.GE.U32.AND UP2, UPT, UR5, -0x3f, UPT ;  /* 0xffffffc10500788c */ /* 0x000fe4000bf46070 */
[----:B------:R-:W-:Y:S02]  /*1db0*/  UISETP.LT.U32.AND UP0, UPT, UR41, 0x29, UPT ;  /* 0x000000292900788c */ /* 0x000fe4000bf01070 */
[----:B------:R-:W-:Y:S02]  /*1dc0*/  ULOP3.LUT UR5, UR7, 0x20, URZ, 0xc0, !UPT ;  /* 0x0000002007057892 */ /* 0x000fe4000f8ec0ff */
[----:B------:R-:W-:Y:S01]  /*1dd0*/  USEL UR40, UR41, 0x29, UP0 ;  /* 0x0000002929287887 */ /* 0x000fe20008000000 */
[----:B------:R-:W2:Y:S03]  /*1de0*/  LDCU.64 UR26, c[0x0][0x348] ;  /* 0x00006900ff1a77ac */ /* 0x000ea60008000a00 */
[----:B------:R-:W-:-:S02]  /*1df0*/  UIADD3 UR4, UPT, UPT, UR40, -0x1, URZ ;  /* 0xffffffff28047890 */ /* 0x000fc4000fffe0ff */
[----:B------:R-:W-:Y:S01]  /*1e00*/  @UP2 UIADD3 UR4, UPT, UPT, UR40, URZ, URZ ;  /* 0x000000ff28042290 */ /* 0x000fe2000fffe0ff */
[----:B------:R-:W3:Y:S01]  /*1e10*/  LDCU UR38, c[0x0][0x374] ;  /* 0x00006e80ff2677ac */ /* 0x000ee20008000800 */
[----:B------:R-:W-:Y:S02]  /*1e20*/  UIADD3 UR30, UPT, UPT, UR13, 0x2d600, UR28 ;  /* 0x0002d6000d1e7890 */ /* 0x000fe4000fffe01c */
[----:B------:R-:W-:Y:S02]  /*1e30*/  ULEA.HI UR44, UR28, UR5, URZ, 0x1b ;  /* 0x000000051c2c7291 */ /* 0x000fe4000f8fd8ff */
[----:B------:R-:W-:Y:S02]  /*1e40*/  UIADD3 UR47, UPT, UPT, UR41, -UR40, URZ ;  /* 0x80000028292f7290 */ /* 0x000fe4000fffe0ff */
[----:B------:R-:W-:Y:S02]  /*1e50*/  UIADD3 UR29, UPT, UPT, UR4, 0x1, URZ ;  /* 0x00000001041d7890 */ /* 0x000fe4000fffe0ff */
[----:B------:R-:W-:Y:S01]  /*1e60*/  UIADD3 UR43, UPT, UPT, -UR4, URZ, URZ ;  /* 0x000000ff042b7290 */ /* 0x000fe2000fffe1ff */
[----:B----4-:R-:W-:-:S11]  /*1e70*/  UMOV UR6, URZ ;  /* 0x000000ff00067c82 */ /* 0x010fd60008000000 */
.L_x_43:
[----:B------:R-:W4:Y:S02]  /*1e80*/  S2UR UR4, SR_CgaCtaId ;  /* 0x00000000000479c3 */ /* 0x000f240000008800 */
[----:B----4-:R-:W-:-:S09]  /*1e90*/  UISETP.NE.AND UP0, UPT, UR4, URZ, UPT ;  /* 0x000000ff0400728c */ /* 0x010fd2000bf05270 */
[----:B------:R-:W-:Y:S05]  /*1ea0*/  BRA.U UP0, `(.L_x_24) ;  /* 0x0000000100287547 */ /* 0x000fea000b800000 */
[----:B------:R-:W-:Y:S02]  /*1eb0*/  LEA R0, R9, UR13, 0x3 ;  /* 0x0000000d09007c11 */ /* 0x000fe4000f8e18ff */
[----:B------:R-:W-:-:S04]  /*1ec0*/  SHF.L.U32 R2, R8, 0x1f, RZ ;  /* 0x0000001f08027819 */ /* 0x000fc800000006ff */
[----:B------:R-:W4:Y:S02]  /*1ed0*/  SYNCS.PHASECHK.TRANS64.TRYWAIT P0, [R0+URZ+0x320], R2 ;  /* 0x00032002000075a7 */ /* 0x000f2400080011ff */
[----:B----4-:R-:W-:Y:S05]  /*1ee0*/  @!P0 BRA `(.L_x_25) ;  /* 0x0000007000188947 */ /* 0x010fea0003800000 */
.L_x_151:
[----:B------:R-:W-:Y:S01]  /*1ef0*/  VIADD R9, R9, 0x1 ;  /* 0x0000000109097836 */ /* 0x000fe20000000000 */
[----:B------:R4:W-:Y:S04]  /*1f00*/  SYNCS.ARRIVE.TRANS64.A1T0 RZ, [R0+URZ+0x310], RZ ;  /* 0x000310ff00ff79a7 */ /* 0x0009e800081000ff */
[----:B------:R-:W-:-:S04]  /*1f10*/  ISETP.NE.AND P0, PT, R9, 0x2, PT ;  /* 0x000000020900780c */ /* 0x000fc80003f05270 */
[----:B------:R-:W-:Y:S02]  /*1f20*/  SEL R9, R9, RZ, P0 ;  /* 0x000000ff09097207 */ /* 0x000fe40000000000 */
[----:B----4-:R-:W-:-:S04]  /*1f30*/  SEL R0, RZ, 0x1, P0 ;  /* 0x00000001ff007807 */ /* 0x010fc80000000000 */
[----:B------:R-:W-:-:S07]  /*1f40*/  LOP3.LUT R8, R8, R0, RZ, 0x3c, !PT ;  /* 0x0000000008087212 */ /* 0x000fce00078e3cff */
.L_x_24:
[----:B------:R-:W-:Y:S01]  /*1f50*/  ULEA UR4, UR6, UR13, 0x3 ;  /* 0x0000000d06047291 */ /* 0x000fe2000f8e18ff */
[----:B------:R-:W-:Y:S01]  /*1f60*/  SHF.L.U32 R0, R12, 0x1f, RZ ;  /* 0x0000001f0c007819 */ /* 0x000fe200000006ff */
[----:B------:R-:W-:Y:S02]  /*1f70*/  UISETP.GE.U32.AND UP0, UPT, UR48, 0x3f, UPT ;  /* 0x0000003f3000788c */ /* 0x000fe4000bf06070 */
[----:B------:R-:W-:Y:S01]  /*1f80*/  ULEA UR19, UR46, UR44, 0x6 ;  /* 0x0000002c2e137291 */ /* 0x000fe2000f8e30ff */
[----:B------:R-:W-:-:S04]  /*1f90*/  UMOV UR7, URZ ;  /* 0x000000ff00077c82 */ /* 0x000fc80008000000 */
[----:B------:R4:W1:Y:S01]  /*1fa0*/  SYNCS.PHASECHK.TRANS64.TRYWAIT P0, [UR4+0x148], R0 ;  /* 0x00014800ff0075a7 */ /* 0x0008620008001104 */
[----:B------:R-:W-:-:S04]  /*1fb0*/  ULEA.HI UR4, UR45, UR45, URZ, 0x1 ;  /* 0x0000002d2d047291 */ /* 0x000fc8000f8f08ff */
[----:B------:R-:W-:-:S04]  /*1fc0*/  USHF.L.U32 UR4, UR4, 0x7, URZ ;  /* 0x0000000704047899 */ /* 0x000fc800080006ff */
[----:B------:R-:W-:-:S04]  /*1fd0*/  ULOP3.LUT UR35, UR4, 0xffffff00, URZ, 0xc0, !UPT ;  /* 0xffffff0004237892 */ /* 0x000fc8000f8ec0ff */
[----:B------:R-:W-:Y:S01]  /*1fe0*/  ULOP3.LUT UR35, UR35, 0x80, UR49, 0xf8, !UPT ;  /* 0x0000008023237892 */ /* 0x000fe2000f8ef831 */
[----:B------:R-:W-:Y:S11]  /*1ff0*/  BRA.U !UP0, `(.L_x_26) ;  /* 0x0000000108c47547 */ /* 0x000ff6000b800000 */
[----:B------:R-:W-:Y:S01]  /*2000*/  UMOV UR10, UR43 ;  /* 0x0000002b000a7c82 */ /* 0x000fe20008000000 */
[----:B------:R-:W-:Y:S01]  /*2010*/  UMOV UR4, UR6 ;  /* 0x0000000600047c82 */ /* 0x000fe20008000000 */
[----:B------:R-:W-:-:S05]  /*2020*/  UMOV UR34, URZ ;  /* 0x000000ff00227c82 */ /* 0x000fca0008000000 */
.L_x_32:
[----:B------:R-:W-:Y:S01]  /*2030*/  ULEA UR33, UR4, UR13, 0x3 ;  /* 0x0000000d04217291 */ /* 0x000fe2000f8e18ff */
[----:B------:R-:W-:Y:S01]  /*2040*/  @P3 MOV R2, 0x2800 ;  /* 0x0000280000023802 */ /* 0x000fe20000000f00 */
[----:B-12---:R-:W-:Y:S10]  /*2050*/  @P0 BRA `(.L_x_27) ;  /* 0x00000000000c0947 */ /* 0x006ff40003800000 */
[----:B------:R-:W-:-:S04]  /*2060*/  SHF.L.U32 R3, R12, 0x1f, RZ ;  /* 0x0000001f0c037819 */ /* 0x000fc800000006ff */
[----:B------:R-:W1:Y:S02]  /*2070*/  SYNCS.PHASECHK.TRANS64.TRYWAIT P0, [UR33+0x148], R3 ;  /* 0x00014803ff0075a7 */ /* 0x000e640008001121 */
[----:B-1----:R-:W-:Y:S05]  /*2080*/  @!P0 BRA `(.L_x_28) ;  /* 0x0000006c00c48947 */ /* 0x002fea0003800000 */
.L_x_27:
[----:B------:R1:W-:Y:S01]  /*2090*/  @P3 SYNCS.ARRIVE.TRANS64 RZ, [UR33], R2 ;  /* 0x00000002ffff39a7 */ /* 0x0003e20008000021 */
[----:B------:R-:W-:Y:S02]  /*20a0*/  ULOP3.LUT UR5, UR21, 0x2, URZ, 0xfc, !UPT ;  /* 0x0000000215057892 */ /* 0x000fe4000f8efcff */
[----:B------:R-:W-:Y:S02]  /*20b0*/  UIADD3 UR10, UPT, UPT, UR10, 0x1, URZ ;  /* 0x000000010a0a7890 */ /* 0x000fe4000fffe0ff */
[----:B------:R-:W-:Y:S02]  /*20c0*/  UISETP.NE.AND UP0, UPT, UR5, 0x2, UPT ;  /* 0x000000020500788c */ /* 0x000fe4000bf05270 */
[----:B------:R-:W-:-:S07]  /*20d0*/  UISETP.NE.AND UP2, UPT, UR10, 0x1, UPT ;  /* 0x000000010a00788c */ /* 0x000fce000bf45270 */
[----:B------:R-:W-:Y:S05]  /*20e0*/  BRA.U UP0, `(.L_x_29) ;  /* 0x0000000100047547 */ /* 0x000fea000b800000 */
[----:B--23--:R-:W-:Y:S05]  /*20f0*/  BPT.TRAP 0x1 ;  /* 0x000000040000795c */ /* 0x00cfea0000300000 */
.L_x_29:
[----:B------:R-:W-:Y:S04]  /*2100*/  BSSY.RECONVERGENT B0, `(.L_x_30) ;  /* 0x0000003000007945 */ /* 0x000fe80003800200 */
[----:B------:R-:W-:Y:S05]  /*2110*/  @!P2 BRA `(.L_x_31) ;  /* 0x000000000004a947 */ /* 0x000fea0003800000 */
[----:B--23--:R-:W-:Y:S05]  /*2120*/  BPT.TRAP 0x1 ;  /* 0x000000040000795c */ /* 0x00cfea0000300000 */
.L_x_31:
[----:B--23--:R-:W-:Y:S05]  /*2130*/  BSYNC.RECONVERGENT B0 ;  /* 0x0000000000007941 */ /* 0x00cfea0003800200 */
.L_x_30:
[----:B------:R-:W-:Y:S02]  /*2140*/  UIADD3 UR5, UPT, UPT, UR4, 0x1, URZ ;  /* 0x0000000104057890 */ /* 0x000fe4000fffe0ff */
[----:B------:R-:W-:Y:S02]  /*2150*/  ULEA UR32, UR4, UR13, 0xc ;  /* 0x0000000d04207291 */ /* 0x000fe4000f8e60ff */
[----:B------:R-:W-:Y:S02]  /*2160*/  UISETP.NE.AND UP0, UPT, UR5, 0x29, UPT ;  /* 0x000000290500788c */ /* 0x000fe4000bf05270 */
[----:B------:R-:W-:Y:S02]  /*2170*/  UIADD3 UR8, UP1, UPT, UR26, 0x80, URZ ;  /* 0x000000801a087890 */ /* 0x000fe4000ff3e0ff */
[----:B------:R-:W-:Y:S02]  /*2180*/  USEL UR7, URZ, 0x1, UP0 ;  /* 0x00000001ff077887 */ /* 0x000fe40008000000 */
[----:B------:R-:W-:-:S02]  /*2190*/  USEL UR6, UR5, URZ, UP0 ;  /* 0x000000ff05067287 */ /* 0x000fc40008000000 */
[----:B------:R-:W-:Y:S02]  /*21a0*/  ULEA UR16, UR4, UR28, 0xa ;  /* 0x0000001c04107291 */ /* 0x000fe4000f8e50ff */
[----:B------:R-:W-:Y:S01]  /*21b0*/  ULEA UR5, UR6, UR13, 0x3 ;  /* 0x0000000d06057291 */ /* 0x000fe2000f8e18ff */
[----:B------:R-:W-:Y:S01]  /*21c0*/  LOP3.LUT R12, R12, UR7, RZ, 0x3c, !PT ;  /* 0x000000070c0c7c12 */ /* 0x000fe2000f8e3cff */
[----:B------:R-:W-:Y:S02]  /*21d0*/  UIADD3 UR4, UP0, UPT, UR26, 0x180, URZ ;  /* 0x000001801a047890 */ /* 0x000fe4000ff1e0ff */
[----:B------:R-:W-:Y:S01]  /*21e0*/  ULOP3.LUT UR33, UR33, 0xfefffff8, URZ, 0xc0, !UPT ;  /* 0xfefffff821217892 */ /* 0x000fe2000f8ec0ff */
[----:B-1--4-:R-:W-:Y:S01]  /*21f0*/  SHF.L.U32 R0, R12, 0x1f, RZ ;  /* 0x0000001f0c007819 */ /* 0x012fe200000006ff */
[----:B------:R-:W-:Y:S02]  /*2200*/  UIADD3.X UR9, UPT, UPT, URZ, UR27, URZ, UP1, !UPT ;  /* 0x0000001bff097290 */ /* 0x000fe40008ffe4ff */
[----:B------:R-:W-:Y:S01]  /*2210*/  UIADD3 UR32, UPT, UPT, UR32, 0x4600, URZ ;  /* 0x0000460020207890 */ /* 0x000fe2000fffe0ff */
[----:B------:R1:W2:Y:S01]  /*2220*/  SYNCS.PHASECHK.TRANS64.TRYWAIT P0, [UR5+0x148], R0 ;  /* 0x00014800ff0075a7 */ /* 0x0002a20008001105 */
[----:B------:R-:W-:-:S02]  /*2230*/  UIADD3 UR16, UPT, UPT, UR13, 0x2d600, UR16 ;  /* 0x0002d6000d107890 */ /* 0x000fc4000fffe010 */
[----:B------:R-:W-:Y:S02]  /*2240*/  UIADD3.X UR5, UPT, UPT, URZ, UR27, URZ, UP0, !UPT ;  /* 0x0000001bff057290 */ /* 0x000fe400087fe4ff */
[----:B------:R-:W-:Y:S01]  /*2250*/  UPRMT UR7, URZ, 0x5410, UR24 ;  /* 0x00005410ff077896 */ /* 0x000fe20008000018 */
[----:B------:R-:W-:Y:S01]  /*2260*/  UMOV UR14, 0x0 ;  /* 0x00000000000e7882 */ /* 0x000fe20000000000 */
[----:B------:R-:W-:Y:S01]  /*2270*/  UMOV UR15, 0x10000000 ;  /* 0x10000000000f7882 */ /* 0x000fe20000000000 */
[----:B------:R-:W-:Y:S01]  /*2280*/  UMOV UR18, UR34 ;  /* 0x0000002200127c82 */ /* 0x000fe20008000000 */
[----:B------:R-:W-:Y:S01]  /*2290*/  UMOV UR20, UR36 ;  /* 0x0000002400147c82 */ /* 0x000fe20008000000 */
[----:B------:R-:W-:Y:S01]  /*22a0*/  UMOV UR17, UR33 ;  /* 0x0000002100117c82 */ /* 0x000fe20008000000 */
[----:B------:R3:W-:Y:S03]  /*22b0*/  UTMALDG.3D.2CTA [UR32], [UR8], desc[UR14] ;  /* 0x00000e20080075b4 */ /* 0x0007e60008211000 */
[----:B------:R4:W-:Y:S01]  /*22c0*/  UTMALDG.3D.MULTICAST.2CTA [UR16], [UR4], UR7, desc[UR14] ;  /* 0x00000e10040073b4 */ /* 0x0009e20008211807 */
[----:B---3--:R-:W-:Y:S01]  /*22d0*/  UIADD3 UR34, UPT, UPT, UR34, 0x20, URZ ;  /* 0x0000002022227890 */ /* 0x008fe2000fffe0ff */
[----:B----4-:R-:W-:Y:S01]  /*22e0*/  UMOV UR7, UR29 ;  /* 0x0000001d00077c82 */ /* 0x010fe20008000000 */
[----:B------:R-:W-:Y:S01]  /*22f0*/  UMOV UR4, UR6 ;  /* 0x0000000600047c82 */ /* 0x000fe20008000000 */
[----:B------:R-:W-:Y:S09]  /*2300*/  BRA.U UP2, `(.L_x_32) ;  /* 0xfffffffd02487547 */ /* 0x000ff2000b83ffff */
.L_x_26:
[----:B------:R-:W-:Y:S01]  /*2310*/  ULEA UR4, UR6, UR13, 0x3 ;  /* 0x0000000d06047291 */ /* 0x000fe2000f8e18ff */
[----:B-1--4-:R-:W-:Y:S01]  /*2320*/  SHF.L.U32 R0, R12, 0x1f, RZ ;  /* 0x0000001f0c007819 */ /* 0x012fe200000006ff */
[----:B------:R-:W-:Y:S01]  /*2330*/  @!P1 SYNCS.ARRIVE.TRANS64.A1T0 RZ, [UR13+0x2a8], RZ ;  /* 0x0002a8ffffff99a7 */ /* 0x000fe2000810000d */
[----:B------:R-:W-:-:S06]  /*2340*/  UISETP.GT.AND UP0, UPT, UR41, UR40, UPT ;  /* 0x000000282900728c */ /* 0x000fcc000bf04270 */
[----:B--2---:R1:W2:Y:S03]  /*2350*/  SYNCS.PHASECHK.TRANS64.TRYWAIT P0, [UR4+0x148], R0 ;  /* 0x00014800ff0075a7 */ /* 0x0042a60008001104 */
[----:B------:R-:W-:Y:S05]  /*2360*/  BRA.U !UP0, `(.L_x_33) ;  /* 0x0000000108c07547 */ /* 0x000fea000b800000 */
[----:B------:R-:W-:Y:S01]  /*2370*/  UIADD3 UR25, UPT, UPT, UR47, UR7, URZ ;  /* 0x000000072f197290 */ /* 0x000fe2000fffe0ff */
[----:B------:R-:W-:-:S11]  /*2380*/  UMOV UR4, UR6 ;  /* 0x0000000600047c82 */ /* 0x000fd60008000000 */
.L_x_39:
[----:B------:R-:W-:Y:S01]  /*2390*/  ULEA UR9, UR4, UR13, 0x3 ;  /* 0x0000000d04097291 */ /* 0x000fe2000f8e18ff */
[----:B--2---:R-:W-:Y:S01]  /*23a0*/  @P3 MOV R2, 0x2800 ;  /* 0x0000280000023802 */ /* 0x004fe20000000f00 */
[----:B-12-4-:R-:W-:Y:S10]  /*23b0*/  @P0 BRA `(.L_x_34) ;  /* 0x00000000000c0947 */ /* 0x016ff40003800000 */
[----:B------:R-:W-:-:S04]  /*23c0*/  SHF.L.U32 R3, R12, 0x1f, RZ ;  /* 0x0000001f0c037819 */ /* 0x000fc800000006ff */
[----:B------:R-:W2:Y:S02]  /*23d0*/  SYNCS.PHASECHK.TRANS64.TRYWAIT P0, [UR9+0x148], R3 ;  /* 0x00014803ff0075a7 */ /* 0x000ea40008001109 */
[----:B--2---:R-:W-:Y:S05]  /*23e0*/  @!P0 BRA `(.L_x_35) ;  /* 0x0000006c00048947 */ /* 0x004fea0003800000 */
.L_x_34:
[----:B------:R2:W-:Y:S01]  /*23f0*/  @P3 SYNCS.ARRIVE.TRANS64 RZ, [UR9], R2 ;  /* 0x00000002ffff39a7 */ /* 0x0005e20008000009 */
[----:B------:R-:W-:-:S04]  /*2400*/  ULOP3.LUT UR5, UR21, 0x2, URZ, 0xfc, !UPT ;  /* 0x0000000215057892 */ /* 0x000fc8000f8efcff */
[----:B------:R-:W-:-:S09]  /*2410*/  UISETP.NE.AND UP0, UPT, UR5, 0x2, UPT ;  /* 0x000000020500788c */ /* 0x000fd2000bf05270 */
[----:B------:R-:W-:Y:S05]  /*2420*/  BRA.U UP0, `(.L_x_36) ;  /* 0x0000000100047547 */ /* 0x000fea000b800000 */
[----:B---3--:R-:W-:Y:S05]  /*2430*/  BPT.TRAP 0x1 ;  /* 0x000000040000795c */ /* 0x008fea0000300000 */
.L_x_36:
[----:B------:R-:W-:Y:S04]  /*2440*/  BSSY.RECONVERGENT B0, `(.L_x_37) ;  /* 0x0000003000007945 */ /* 0x000fe80003800200 */
[----:B------:R-:W-:Y:S05]  /*2450*/  @!P2 BRA `(.L_x_38) ;  /* 0x000000000004a947 */ /* 0x000fea0003800000 */
[----:B---3--:R-:W-:Y:S05]  /*2460*/  BPT.TRAP 0x1 ;  /* 0x000000040000795c */ /* 0x008fea0000300000 */
.L_x_38:
[----:B---3--:R-:W-:Y:S05]  /*2470*/  BSYNC.RECONVERGENT B0 ;  /* 0x0000000000007941 */ /* 0x008fea0003800200 */
.L_x_37:
[----:B------:R-:W-:Y:S02]  /*2480*/  UIADD3 UR5, UPT, UPT, UR4, 0x1, URZ ;  /* 0x0000000104057890 */ /* 0x000fe4000fffe0ff */
[----:B------:R-:W-:Y:S02]  /*2490*/  USHF.L.U32 UR10, UR7, 0x5, URZ ;  /* 0x00000005070a7899 */ /* 0x000fe400080006ff */
[----:B------:R-:W-:Y:S02]  /*24a0*/  UISETP.NE.AND UP0, UPT, UR5, 0x29, UPT ;  /* 0x000000290500788c */ /* 0x000fe4000bf05270 */
[----:B------:R-:W-:Y:S02]  /*24b0*/  UIADD3 UR7, UPT, UPT, UR7, 0x1, URZ ;  /* 0x0000000107077890 */ /* 0x000fe4000fffe0ff */
[----:B------:R-:W-:Y:S02]  /*24c0*/  USEL UR8, URZ, 0x1, UP0 ;  /* 0x00000001ff087887 */ /* 0x000fe40008000000 */
[----:B------:R-:W-:-:S02]  /*24d0*/  USEL UR6, UR5, URZ, UP0 ;  /* 0x000000ff05067287 */ /* 0x000fc40008000000 */
[----:B------:R-:W-:Y:S02]  /*24e0*/  UIADD3 UR22, UP0, UPT, UR26, 0x180, URZ ;  /* 0x000001801a167890 */ /* 0x000fe4000ff1e0ff */
[----:B------:R-:W-:Y:S01]  /*24f0*/  LOP3.LUT R12, R12, UR8, RZ, 0x3c, !PT ;  /* 0x000000080c0c7c12 */ /* 0x000fe2000f8e3cff */
[----:B------:R-:W-:Y:S02]  /*2500*/  ULEA UR8, UR4, UR13, 0xc ;  /* 0x0000000d04087291 */ /* 0x000fe4000f8e60ff */
[----:B------:R-:W-:Y:S01]  /*2510*/  UIADD3 UR14, UP1, UPT, UR26, 0x80, URZ ;  /* 0x000000801a0e7890 */ /* 0x000fe2000ff3e0ff */
[----:B-1----:R-:W-:Y:S01]  /*2520*/  SHF.L.U32 R0, R12, 0x1f, RZ ;  /* 0x0000001f0c007819 */ /* 0x002fe200000006ff */
[----:B------:R-:W-:Y:S02]  /*2530*/  UIADD3.X UR23, UPT, UPT, URZ, UR27, URZ, UP0, !UPT ;  /* 0x0000001bff177290 */ /* 0x000fe400087fe4ff */
[----:B------:R-:W-:Y:S02]  /*2540*/  UISETP.NE.AND UP0, UPT, UR7, UR25, UPT ;  /* 0x000000190700728c */ /* 0x000fe4000bf05270 */
[----:B------:R-:W-:-:S02]  /*2550*/  ULEA UR5, UR6, UR13, 0x3 ;  /* 0x0000000d06057291 */ /* 0x000fc4000f8e18ff */
[----:B------:R-:W-:Y:S02]  /*2560*/  ULOP3.LUT UR9, UR9, 0xfefffff8, URZ, 0xc0, !UPT ;  /* 0xfefffff809097892 */ /* 0x000fe4000f8ec0ff */
[----:B------:R-:W-:Y:S02]  /*2570*/  ULEA UR16, UR4, UR30, 0xa ;  /* 0x0000001e04107291 */ /* 0x000fe4000f8e50ff */
[----:B------:R-:W-:Y:S02]  /*2580*/  UIADD3 UR8, UPT, UPT, UR8, 0x4600, URZ ;  /* 0x0000460008087890 */ /* 0x000fe4000fffe0ff */
[----:B------:R-:W-:Y:S01]  /*2590*/  UIADD3.X UR15, UPT, UPT, URZ, UR27, URZ, UP1, !UPT ;  /* 0x0000001bff0f7290 */ /* 0x000fe20008ffe4ff */
[----:B------:R4:W1:Y:S01]  /*25a0*/  SYNCS.PHASECHK.TRANS64.TRYWAIT P0, [UR5+0x148], R0 ;  /* 0x00014800ff0075a7 */ /* 0x0008620008001105 */
[----:B------:R-:W-:Y:S01]  /*25b0*/  UPRMT UR4, URZ, 0x5410, UR24 ;  /* 0x00005410ff047896 */ /* 0x000fe20008000018 */
[----:B------:R-:W-:Y:S01]  /*25c0*/  UMOV UR32, 0x0 ;  /* 0x0000000000207882 */ /* 0x000fe20000000000 */
[----:B------:R-:W-:Y:S01]  /*25d0*/  UMOV UR33, 0x10000000 ;  /* 0x1000000000217882 */ /* 0x000fe20000000000 */
[----:B------:R-:W-:Y:S01]  /*25e0*/  UMOV UR11, UR35 ;  /* 0x00000023000b7c82 */ /* 0x000fe20008000000 */
[----:B------:R-:W-:Y:S01]  /*25f0*/  UMOV UR12, UR36 ;  /* 0x00000024000c7c82 */ /* 0x000fe20008000000 */
[----:B------:R-:W-:Y:S01]  /*2600*/  UMOV UR20, UR36 ;  /* 0x0000002400147c82 */ /* 0x000fe20008000000 */
[----:B------:R-:W-:Y:S01]  /*2610*/  UMOV UR17, UR9 ;  /* 0x0000000900117c82 */ /* 0x000fe20008000000 */
[----:B------:R-:W-:Y:S01]  /*2620*/  UMOV UR18, UR10 ;  /* 0x0000000a00127c82 */ /* 0x000fe20008000000 */
[----:B------:R-:W-:Y:S01]  /*2630*/  UTMALDG.3D.2CTA [UR8], [UR14], desc[UR32] ;  /* 0x000020080e0075b4 */ /* 0x000fe20008211000 */
[----:B------:R3:W-:Y:S02]  /*2640*/  UTMALDG.3D.MULTICAST.2CTA [UR16], [UR22], UR4, desc[UR32] ;  /* 0x00002010160073b4 */ /* 0x0007e40008211804 */
[----:B---3--:R-:W-:Y:S01]  /*2650*/  UMOV UR4, UR6 ;  /* 0x0000000600047c82 */ /* 0x008fe20008000000 */
[----:B------:R-:W-:Y:S05]  /*2660*/  BRA.U UP0, `(.L_x_39) ;  /* 0xfffffffd00487547 */ /* 0x000fea000b83ffff */
.L_x_33:
[C---:B------:R-:W-:Y:S01]  /*2670*/  LEA R3, R11.reuse, UR13, 0x3 ;  /* 0x0000000d0b037c11 */ /* 0x040fe2000f8e18ff */
[----:B------:R-:W-:Y:S01]  /*2680*/  NOP ;  /* 0x0000000000007918 */ /* 0x000fe20000000000 */
[----:B-1--4-:R-:W-:Y:S02]  /*2690*/  SHF.L.U32 R0, R10, 0x1f, RZ ;  /* 0x0000001f0a007819 */ /* 0x012fe400000006ff */
[----:B------:R-:W-:Y:S02]  /*26a0*/  LEA R4, R11, UR13, 0x4 ;  /* 0x0000000d0b047c11 */ /* 0x000fe4000f8e20ff */
[----:B--2---:R-:W1:Y:S02]  /*26b0*/  SYNCS.PHASECHK.TRANS64.TRYWAIT P0, [R3+URZ+0x2b0], R0 ;  /* 0x0002b000030075a7 */ /* 0x004e6400080011ff */
[----:B-1----:R-:W-:Y:S05]  /*26c0*/  @!P0 BRA `(.L_x_40) ;  /* 0x0000006800648947 */ /* 0x002fea0003800000 */
.L_x_154:
[----:B------:R-:W2:Y:S01]  /*26d0*/  LDS.128 R4, [R4+0x340] ;  /* 0x0003400004047984 */ /* 0x000ea20000000c00 */
[----:B------:R-:W-:Y:S01]  /*26e0*/  UISETP.GE.AND UP0, UPT, UR42, 0x1, UPT ;  /* 0x000000012a00788c */ /* 0x000fe2000bf06270 */
[----:B------:R-:W-:Y:S01]  /*26f0*/  @!PT LDS RZ, [RZ] ;  /* 0x00000000fffff984 */ /* 0x000fe20000000800 */
[----:B------:R-:W-:Y:S01]  /*2700*/  @!PT LDS RZ, [RZ] ;  /* 0x00000000fffff984 */ /* 0x000fe20000000800 */
[----:B------:R-:W-:Y:S01]  /*2710*/  @!PT LDS RZ, [RZ] ;  /* 0x00000000fffff984 */ /* 0x000fe20000000800 */
[----:B------:R-:W-:Y:S01]  /*2720*/  @!PT LDS RZ, [RZ] ;  /* 0x00000000fffff984 */ /* 0x000fe20000000800 */
[----:B------:R4:W-:Y:S06]  /*2730*/  MEMBAR.ALL.CTA ;  /* 0x0000000000007992 */ /* 0x0009ec0000008000 */
[----:B----4-:R-:W4:Y:S01]  /*2740*/  FENCE.VIEW.ASYNC.S ;  /* 0x00000000000073c6 */ /* 0x010f220000000000 */
[----:B--2---:R-:W-:-:S13]  /*2750*/  LOP3.LUT P0, RZ, R6, 0x1, RZ, 0xc0, !PT ;  /* 0x0000000106ff7812 */ /* 0x004fda000780c0ff */
[----:B----4-:R-:W-:Y:S01]  /*2760*/  VOTEU.ANY UP1, P0 ;  /* 0x0000000000ff7886 */ /* 0x010fe20000020100 */
[----:B------:R-:W-:-:S13]  /*2770*/  PLOP3.LUT P0, PT, PT, PT, UP1, 0x80, 0x8 ;  /* 0x000000000008781c */ /* 0x000fda0003f0f018 */
[----:B-1----:R-:W-:Y:S02]  /*2780*/  @P0 LOP3.LUT R0, R5, 0xffff, RZ, 0xc0, !PT ;  /* 0x0000ffff05000812 */ /* 0x002fe400078ec0ff */
[----:B------:R-:W-:Y:S02]  /*2790*/  @P0 MOV R2, R4 ;  /* 0x0000000400020202 */ /* 0x000fe40000000f00 */
[----:B------:R-:W-:Y:S01]  /*27a0*/  @P0 R2UR UR5, R0 ;  /* 0x00000000000502ca */ /* 0x000fe200000e0000 */
[----:B------:R-:W-:Y:S01]  /*27b0*/  VIADD R0, R3, 0x2c0 ;  /* 0x000002c003007836 */ /* 0x000fe20000000000 */
[----:B------:R-:W-:Y:S02]  /*27c0*/  @P0 SHF.R.U32.HI R4, RZ, 0x10, R5 ;  /* 0x00000010ff040819 */ /* 0x000fe40000011605 */
[----:B------:R-:W-:Y:S02]  /*27d0*/  @P0 R2UR UR7, R2 ;  /* 0x00000000020702ca */ /* 0x000fe400000e0000 */
[----:B------:R-:W-:-:S02]  /*27e0*/  PRMT R0, RZ, 0x654, R0 ;  /* 0x00000654ff007816 */ /* 0x000fc40000000000 */
[----:B------:R-:W-:Y:S02]  /*27f0*/  @P0 R2UR UR4, R4 ;  /* 0x00000000040402ca */ /* 0x000fe400000e0000 */
[----:B------:R1:W-:Y:S03]  /*2800*/  SYNCS.ARRIVE.TRANS64.RED.A1T0 RZ, [R0+URZ], RZ ;  /* 0x000000ff00ff79a7 */ /* 0x0003e600081004ff */
[----:B------:R-:W-:-:S04]  /*2810*/  @UP1 UMOV UR31, UR5 ;  /* 0x00000005001f1c82 */ /* 0x000fc80008000000 */
[----:B------:R-:W-:-:S04]  /*2820*/  @UP1 UMOV UR37, UR7 ;  /* 0x0000000700251c82 */ /* 0x000fc80008000000 */
[----:B------:R-:W-:Y:S01]  /*2830*/  @UP1 UMOV UR36, UR4 ;  /* 0x0000000400241c82 */ /* 0x000fe20008000000 */
[----:B------:R-:W-:Y:S05]  /*2840*/  BRA.U !UP0, `(.L_x_41) ;  /* 0x0000000108d47547 */ /* 0x000fea000b800000 */
[----:B------:R-:W3:Y:S01]  /*2850*/  LDCU.128 UR16, c[0x0][0xb10] ;  /* 0x00016200ff1077ac */ /* 0x000ee20008000c00 */
[----:B------:R-:W2:Y:S01]  /*2860*/  LDCU UR12, c[0x0][0xb20] ;  /* 0x00016400ff0c77ac */ /* 0x000ea20008000800 */
[----:B------:R-:W4:Y:S01]  /*2870*/  LDCU UR20, c[0x0][0xb0c] ;  /* 0x00016180ff1477ac */ /* 0x000f220008000800 */
[----:B------:R-:W1:Y:S01]  /*2880*/  LDCU.64 UR8, c[0x0][0xb28] ;  /* 0x00016500ff0877ac */ /* 0x000e620008000a00 */
[----:B------:R-:W-:Y:S02]  /*2890*/  UISETP.NE.AND UP3, UPT, UR42, 0x1, UPT ;  /* 0x000000012a00788c */ /* 0x000fe4000bf65270 */
[----:B---3--:R-:W-:Y:S02]  /*28a0*/  UIMAD.WIDE.U32 UR10, UR38, UR19, URZ ;  /* 0x00000013260a72a5 */ /* 0x008fe4000f8e00ff */
[----:B------:R-:W-:Y:S02]  /*28b0*/  UIMAD.WIDE.U32 UR4, UR39, UR16, URZ ;  /* 0x00000010270472a5 */ /* 0x000fe4000f8e00ff */
[----:B------:R-:W-:-:S02]  /*28c0*/  UISETP.NE.AND UP0, UPT, UR18, 0x1, UPT ;  /* 0x000000011200788c */ /* 0x000fc4000bf05270 */
[----:B------:R-:W-:Y:S01]  /*28d0*/  UIMAD.WIDE.U32 UR22, UR31, UR19, URZ ;  /* 0x000000131f1672a5 */ /* 0x000fe2000f8e00ff */
[----:B------:R-:W-:Y:S02]  /*28e0*/  UMOV UR10, UR11 ;  /* 0x0000000b000a7c82 */ /* 0x000fe40008000000 */
[----:B------:R-:W-:Y:S01]  /*28f0*/  UMOV UR4, UR5 ;  /* 0x0000000500047c82 */ /* 0x000fe20008000000 */
[----:B--2---:R-:W-:Y:S02]  /*2900*/  USHF.R.U32.HI UR10, URZ, UR12, UR10 ;  /* 0x0000000cff0a7299 */ /* 0x004fe4000801160a */
[----:B----4-:R-:W-:Y:S02]  /*2910*/  UISETP.NE.AND UP2, UPT, UR20, 0x1, UPT ;  /* 0x000000011400788c */ /* 0x010fe4000bf45270 */
[----:B------:R-:W-:Y:S02]  /*2920*/  USHF.R.U32.HI UR4, URZ, UR17, UR4 ;  /* 0x00000011ff047299 */ /* 0x000fe40008011604 */
[----:B------:R-:W-:-:S02]  /*2930*/  USEL UR5, UR38, UR10, !UP0 ;  /* 0x0000000a26057287 */ /* 0x000fc4000c000000 */
[----:B------:R-:W-:Y:S02]  /*2940*/  USEL UR7, UR39, UR4, !UP2 ;  /* 0x0000000427077287 */ /* 0x000fe4000d000000 */
[----:B-1----:R-:W-:Y:S01]  /*2950*/  UIMAD.WIDE.U32 UR10, UR5, UR8, URZ ;  /* 0x00000008050a72a5 */ /* 0x002fe2000f8e00ff */
[----:B------:R-:W-:Y:S01]  /*2960*/  UMOV UR4, UR23 ;  /* 0x0000001700047c82 */ /* 0x000fe20008000000 */
[----:B------:R-:W-:Y:S02]  /*2970*/  UIMAD.WIDE.U32 UR14, UR37, UR16, URZ ;  /* 0x00000010250e72a5 */ /* 0x000fe4000f8e00ff */
[----:B------:R-:W-:-:S03]  /*2980*/  UIMAD.WIDE.U32 UR22, UR7, UR8, URZ ;  /* 0x00000008071672a5 */ /* 0x000fc6000f8e00ff */
[----:B------:R-:W-:Y:S01]  /*2990*/  UMOV UR10, UR11 ;  /* 0x0000000b000a7c82 */ /* 0x000fe20008000000 */
[----:B------:R-:W-:Y:S02]  /*29a0*/  USHF.R.U32.HI UR4, URZ, UR12, UR4 ;  /* 0x0000000cff047299 */ /* 0x000fe40008011604 */
[----:B------:R-:W-:Y:S01]  /*29b0*/  @UP3 USHF.R.U32.HI UR5, URZ, UR9, UR10 ;  /* 0x00000009ff053299 */ /* 0x000fe2000801160a */
[----:B------:R-:W-:Y:S01]  /*29c0*/  UMOV UR14, UR15 ;  /* 0x0000000f000e7c82 */ /* 0x000fe20008000000 */
[----:B------:R-:W-:Y:S01]  /*29d0*/  UMOV UR22, UR23 ;  /* 0x0000001700167c82 */ /* 0x000fe20008000000 */
[----:B------:R-:W-:Y:S02]  /*29e0*/  USHF.R.U32.HI UR17, URZ, UR17, UR14 ;  /* 0x00000011ff117299 */ /* 0x000fe4000801160e */
[----:B------:R-:W-:Y:S02]  /*29f0*/  USEL UR4, UR31, UR4, !UP0 ;  /* 0x000000041f047287 */ /* 0x000fe4000c000000 */
[----:B------:R-:W-:-:S02]  /*2a00*/  @UP3 USHF.R.U32.HI UR7, URZ, UR9, UR22 ;  /* 0x00000009ff073299 */ /* 0x000fc40008011616 */
[----:B------:R-:W-:Y:S02]  /*2a10*/  UIMAD UR10, UR42, UR5, URZ ;  /* 0x000000052a0a72a4 */ /* 0x000fe4000f8e02ff */
[----:B------:R-:W-:Y:S02]  /*2a20*/  USEL UR5, UR37, UR17, !UP2 ;  /* 0x0000001125057287 */ /* 0x000fe4000d000000 */
[----:B------:R-:W-:Y:S02]  /*2a30*/  UIMAD UR12, UR42, UR7, URZ ;  /* 0x000000072a0c72a4 */ /* 0x000fe4000f8e02ff */
[----:B------:R-:W-:Y:S02]  /*2a40*/  UISETP.GE.AND UP0, UPT, UR4, UR10, UPT ;  /* 0x0000000a0400728c */ /* 0x000fe4000bf06270 */
[----:B------:R-:W-:Y:S02]  /*2a50*/  UIMAD.WIDE.U32 UR10, UR4, UR8, URZ ;  /* 0x00000008040a72a5 */ /* 0x000fe4000f8e00ff */
[----:B------:R-:W-:-:S02]  /*2a60*/  UISETP.GE.OR UP0, UPT, UR5, UR12, UP0 ;  /* 0x0000000c0500728c */ /* 0x000fc40008706670 */
[----:B------:R-:W-:Y:S02]  /*2a70*/  UIMAD.WIDE.U32 UR14, UR5, UR8, URZ ;  /* 0x00000008050e72a5 */ /* 0x000fe4000f8e00ff */
[----:B------:R-:W-:Y:S01]  /*2a80*/  UIADD3 UR12, UPT, UPT, -UR5, URZ, URZ ;  /* 0x000000ff050c7290 */ /* 0x000fe2000fffe1ff */
[----:B------:R-:W-:Y:S01]  /*2a90*/  UMOV UR10, UR11 ;  /* 0x0000000b000a7c82 */ /* 0x000fe20008000000 */
[----:B------:R-:W-:Y:S02]  /*2aa0*/  UIADD3 UR11, UPT, UPT, -UR4, URZ, URZ ;  /* 0x000000ff040b7290 */ /* 0x000fe4000fffe1ff */
        /* <DEDUP_REMOVED lines=15> */
.L_x_41:
[----:B------:R-:W2:Y:S02]  /*2ba0*/  LDCU UR4, c[0x0][0xb30] ;  /* 0x00016600ff0477ac */ /* 0x000ea40008000800 */
[----:B--2---:R-:W-:-:S09]  /*2bb0*/  UISETP.NE.AND UP0, UPT, UR4, 0x1, UPT ;  /* 0x000000010400788c */ /* 0x004fd2000bf05270 */
[----:B------:R-:W-:Y:S05]  /*2bc0*/  BRA.U UP0, `(.L_x_42) ;  /* 0x0000000100447547 */ /* 0x000fea000b800000 */
[----:B------:R-:W2:Y:S01]  /*2bd0*/  LDCU.128 UR16, c[0x0][0xb10] ;  /* 0x00016200ff1077ac */ /* 0x000ea20008000c00 */
[----:B------:R-:W4:Y:S01]  /*2be0*/  LDCU UR10, c[0x0][0xb0c] ;  /* 0x00016180ff0a77ac */ /* 0x000f220008000800 */
[----:B------:R-:W1:Y:S01]  /*2bf0*/  LDCU UR7, c[0x0][0xb20] ;  /* 0x00016400ff0777ac */ /* 0x000e620008000800 */
[----:B--2---:R-:W-:Y:S02]  /*2c00*/  UIMAD.WIDE.U32 UR8, UR37, UR16, URZ ;  /* 0x00000010250872a5 */ /* 0x004fe4000f8e00ff */
[----:B------:R-:W-:Y:S02]  /*2c10*/  UIMAD.WIDE.U32 UR4, UR31, UR19, URZ ;  /* 0x000000131f0472a5 */ /* 0x000fe4000f8e00ff */
[----:B----4-:R-:W-:Y:S02]  /*2c20*/  UISETP.NE.AND UP2, UPT, UR10, 0x1, UPT ;  /* 0x000000010a00788c */ /* 0x010fe4000bf45270 */
[----:B------:R-:W-:Y:S01]  /*2c30*/  UISETP.NE.AND UP0, UPT, UR18, 0x1, UPT ;  /* 0x000000011200788c */ /* 0x000fe2000bf05270 */
[----:B------:R-:W-:-:S02]  /*2c40*/  UMOV UR8, UR9 ;  /* 0x0000000900087c82 */ /* 0x000fc40008000000 */
[----:B------:R-:W-:Y:S01]  /*2c50*/  UMOV UR4, UR5 ;  /* 0x0000000500047c82 */ /* 0x000fe20008000000 */
[----:B------:R-:W-:Y:S02]  /*2c60*/  USHF.R.U32.HI UR17, URZ, UR17, UR8 ;  /* 0x00000011ff117299 */ /* 0x000fe40008011608 */
[----:B-1----:R-:W-:Y:S02]  /*2c70*/  USHF.R.U32.HI UR4, URZ, UR7, UR4 ;  /* 0x00000007ff047299 */ /* 0x002fe40008011604 */
[----:B------:R-:W-:Y:S02]  /*2c80*/  USEL UR5, UR37, UR17, !UP2 ;  /* 0x0000001125057287 */ /* 0x000fe4000d000000 */
[----:B------:R-:W-:-:S04]  /*2c90*/  USEL UR4, UR31, UR4, !UP0 ;  /* 0x000000041f047287 */ /* 0x000fc8000c000000 */
[----:B------:R-:W-:Y:S02]  /*2ca0*/  UIADD3 UR7, UPT, UPT, UR5, -UR4, URZ ;  /* 0x8000000405077290 */ /* 0x000fe4000fffe0ff */
[----:B------:R-:W-:Y:S02]  /*2cb0*/  UIADD3 UR4, UPT, UPT, -UR5, UR4, URZ ;  /* 0x0000000405047290 */ /* 0x000fe4000fffe1ff */
[----:B------:R-:W-:Y:S02]  /*2cc0*/  UIMAD UR31, UR7, UR18, UR31 ;  /* 0x00000012071f72a4 */ /* 0x000fe4000f8e021f */
[----:B------:R-:W-:-:S12]  /*2cd0*/  UIMAD UR37, UR4, UR10, UR37 ;  /* 0x0000000a042572a4 */ /* 0x000fd8000f8e0225 */
.L_x_42:
[----:B------:R-:W-:Y:S01]  /*2ce0*/  VIADD R11, R11, 0x1 ;  /* 0x000000010b0b7836 */ /* 0x000fe20000000000 */
[----:B------:R-:W-:Y:S01]  /*2cf0*/  PLOP3.LUT P1, PT, PT, PT, PT, 0x80, 0x8 ;  /* 0x000000000008781c */ /* 0x000fe20003f2f070 */
[----:B------:R-:W-:Y:S02]  /*2d00*/  UIADD3 UR45, UPT, UPT, UR37, UR55, URZ ;  /* 0x00000037252d7290 */ /* 0x000fe4000fffe0ff */
[----:B------:R-:W-:Y:S01]  /*2d10*/  UIADD3 UR46, UPT, UPT, UR31, UR59, URZ ;  /* 0x0000003b1f2e7290 */ /* 0x000fe2000fffe0ff */
[----:B------:R-:W-:-:S04]  /*2d20*/  ISETP.NE.AND P0, PT, R11, 0x2, PT ;  /* 0x000000020b00780c */ /* 0x000fc80003f05270 */
[----:B-1----:R-:W-:Y:S02]  /*2d30*/  SEL R0, RZ, 0x1, P0 ;  /* 0x00000001ff007807 */ /* 0x002fe40000000000 */
[----:B------:R-:W-:Y:S02]  /*2d40*/  SEL R11, R11, RZ, P0 ;  /* 0x000000ff0b0b7207 */ /* 0x000fe40000000000 */
[----:B------:R-:W-:Y:S01]  /*2d50*/  LOP3.LUT R10, R10, R0, RZ, 0x3c, !PT ;  /* 0x000000000a0a7212 */ /* 0x000fe200078e3cff */
[----:B------:R-:W-:Y:S06]  /*2d60*/  BRA.U UP1, `(.L_x_43) ;  /* 0xfffffff101447547 */ /* 0x000fec000b83ffff */
[----:B------:R-:W-:Y:S01]  /*2d70*/  UIADD3 UR13, UPT, UPT, UR13, 0x148, URZ ;  /* 0x000001480d0d7890 */ /* 0x000fe2000fffe0ff */
[----:B------:R-:W-:-:S03]  /*2d80*/  SHF.L.U32 R2, R12, 0x1f, RZ ;  /* 0x0000001f0c027819 */ /* 0x000fc600000006ff */
[----:B------:R-:W-:-:S09]  /*2d90*/  ULEA UR4, UR6, UR13, 0x3 ;  /* 0x0000000d06047291 */ /* 0x000fd2000f8e18ff */
[----:B------:R-:W1:Y:S02]  /*2da0*/  SYNCS.PHASECHK.TRANS64.TRYWAIT P0, [UR4], R2 ;  /* 0x00000002ff0075a7 */ /* 0x000e640008001104 */
[----:B-1----:R-:W-:Y:S05]  /*2db0*/  @!P0 BRA `(.L_x_44) ;  /* 0x0000006000bc8947 */ /* 0x002fea0003800000 */
.L_x_156:
[----:B------:R-:W-:-:S04]  /*2dc0*/  UIADD3 UR4, UPT, UPT, UR6, 0x1, URZ ;  /* 0x0000000106047890 */ /* 0x000fc8000fffe0ff */
[----:B------:R-:W-:-:S04]  /*2dd0*/  UISETP.NE.AND UP0, UPT, UR4, 0x29, UPT ;  /* 0x000000290400788c */ /* 0x000fc8000bf05270 */
[----:B------:R-:W-:Y:S02]  /*2de0*/  USEL UR6, URZ, 0x1, UP0 ;  /* 0x00000001ff067887 */ /* 0x000fe40008000000 */
[----:B------:R-:W-:-:S04]  /*2df0*/  USEL UR4, UR4, URZ, UP0 ;  /* 0x000000ff04047287 */ /* 0x000fc80008000000 */
[----:B------:R-:W-:Y:S01]  /*2e00*/  ULEA UR5, UR4, UR13, 0x3 ;  /* 0x0000000d04057291 */ /* 0x000fe2000f8e18ff */
[----:B-1----:R-:W-:-:S04]  /*2e10*/  LOP3.LUT R2, R12, UR6, RZ, 0x3c, !PT ;  /* 0x000000060c027c12 */ /* 0x002fc8000f8e3cff */
[----:B------:R-:W-:-:S04]  /*2e20*/  SHF.L.U32 R3, R2, 0x1f, RZ ;  /* 0x0000001f02037819 */ /* 0x000fc800000006ff */
[----:B------:R-:W1:Y:S02]  /*2e30*/  SYNCS.PHASECHK.TRANS64.TRYWAIT P0, [UR5], R3 ;  /* 0x00000003ff0075a7 */ /* 0x000e640008001105 */
[----:B-1----:R-:W-:Y:S05]  /*2e40*/  @!P0 BRA `(.L_x_45) ;  /* 0x0000006000b08947 */ /* 0x002fea0003800000 */
.L_x_158:
[----:B------:R-:W-:-:S04]  /*2e50*/  UIADD3 UR4, UPT, UPT, UR4, 0x1, URZ ;  /* 0x0000000104047890 */ /* 0x000fc8000fffe0ff */
[----:B------:R-:W-:-:S04]  /*2e60*/  UISETP.NE.AND UP0, UPT, UR4, 0x29, UPT ;  /* 0x000000290400788c */ /* 0x000fc8000bf05270 */
[----:B------:R-:W-:Y:S02]  /*2e70*/  USEL UR6, URZ, 0x1, UP0 ;  /* 0x00000001ff067887 */ /* 0x000fe40008000000 */
[----:B------:R-:W-:-:S04]  /*2e80*/  USEL UR4, UR4, URZ, UP0 ;  /* 0x000000ff04047287 */ /* 0x000fc80008000000 */
[----:B------:R-:W-:Y:S01]  /*2e90*/  ULEA UR5, UR4, UR13, 0x3 ;  /* 0x0000000d04057291 */ /* 0x000fe2000f8e18ff */
[----:B------:R-:W-:-:S04]  /*2ea0*/  LOP3.LUT R2, R2, UR6, RZ, 0x3c, !PT ;  /* 0x0000000602027c12 */ /* 0x000fc8000f8e3cff */
[----:B-1----:R-:W-:-:S04]  /*2eb0*/  SHF.L.U32 R3, R2, 0x1f, RZ ;  /* 0x0000001f02037819 */ /* 0x002fc800000006ff */
[----:B------:R-:W1:Y:S02]  /*2ec0*/  SYNCS.PHASECHK.TRANS64.TRYWAIT P0, [UR5], R3 ;  /* 0x00000003ff0075a7 */ /* 0x000e640008001105 */
[----:B-1----:R-:W-:Y:S05]  /*2ed0*/  @!P0 BRA `(.L_x_46) ;  /* 0x0000006000a48947 */ /* 0x002fea0003800000 */
.L_x_160:
        /* <DEDUP_REMOVED lines=9> */
.L_x_162:
        /* <DEDUP_REMOVED lines=9> */
.L_x_164:
        /* <DEDUP_REMOVED lines=9> */
.L_x_166:
        /* <DEDUP_REMOVED lines=9> */
.L_x_168:
        /* <DEDUP_REMOVED lines=9> */
.L_x_170:
        /* <DEDUP_REMOVED lines=9> */
.L_x_172:
        /* <DEDUP_REMOVED lines=9> */
.L_x_174:
        /* <DEDUP_REMOVED lines=9> */
.L_x_176:
        /* <DEDUP_REMOVED lines=9> */
.L_x_178:
        /* <DEDUP_REMOVED lines=9> */
.L_x_180:
        /* <DEDUP_REMOVED lines=9> */
.L_x_182:
        /* <DEDUP_REMOVED lines=9> */
.L_x_184:
        /* <DEDUP_REMOVED lines=9> */
.L_x_186:
        /* <DEDUP_REMOVED lines=9> */
.L_x_188:
        /* <DEDUP_REMOVED lines=9> */
.L_x_190:
        /* <DEDUP_REMOVED lines=9> */
.L_x_192:
        /* <DEDUP_REMOVED lines=9> */
.L_x_194:
        /* <DEDUP_REMOVED lines=9> */
.L_x_196:
        /* <DEDUP_REMOVED lines=9> */
.L_x_198:
        /* <DEDUP_REMOVED lines=9> */
.L_x_200:
        /* <DEDUP_REMOVED lines=9> */
.L_x_202:
        /* <DEDUP_REMOVED lines=9> */
.L_x_204:
        /* <DEDUP_REMOVED lines=9> */
.L_x_206:
        /* <DEDUP_REMOVED lines=9> */
.L_x_208:
        /* <DEDUP_REMOVED lines=9> */
.L_x_210:
        /* <DEDUP_REMOVED lines=9> */
.L_x_212:
        /* <DEDUP_REMOVED lines=9> */
.L_x_214:
        /* <DEDUP_REMOVED lines=9> */
.L_x_216:
        /* <DEDUP_REMOVED lines=9> */
.L_x_218:
        /* <DEDUP_REMOVED lines=9> */
.L_x_220:
        /* <DEDUP_REMOVED lines=9> */
.L_x_222:
        /* <DEDUP_REMOVED lines=9> */
.L_x_224:
        /* <DEDUP_REMOVED lines=9> */
.L_x_226:
        /* <DEDUP_REMOVED lines=9> */
.L_x_228:
        /* <DEDUP_REMOVED lines=9> */
.L_x_230:
        /* <DEDUP_REMOVED lines=9> */
.L_x_232:
        /* <DEDUP_REMOVED lines=9> */
.L_x_234:
[----:B------:R-:W-:-:S04]  /*43b0*/  UIADD3 UR4, UPT, UPT, UR4, 0x1, URZ ;  /* 0x0000000104047890 */ /* 0x000fc8000fffe0ff */
[----:B------:R-:W-:-:S04]  /*43c0*/  UISETP.NE.AND UP0, UPT, UR4, 0x29, UPT ;  /* 0x000000290400788c */ /* 0x000fc8000bf05270 */
[----:B------:R-:W-:Y:S02]  /*43d0*/  USEL UR5, URZ, 0x1, UP0 ;  /* 0x00000001ff057887 */ /* 0x000fe40008000000 */
[----:B------:R-:W-:-:S04]  /*43e0*/  USEL UR4, UR4, URZ, UP0 ;  /* 0x000000ff04047287 */ /* 0x000fc80008000000 */
[----:B------:R-:W-:Y:S01]  /*43f0*/  ULEA UR4, UR4, UR13, 0x3 ;  /* 0x0000000d04047291 */ /* 0x000fe2000f8e18ff */
[----:B------:R-:W-:-:S04]  /*4400*/  LOP3.LUT R2, R2, UR5, RZ, 0x3c, !PT ;  /* 0x0000000502027c12 */ /* 0x000fc8000f8e3cff */
[----:B------:R-:W-:Y:S01]  /*4410*/  SHF.L.U32 R2, R2, 0x1f, RZ ;  /* 0x0000001f02027819 */ /* 0x000fe200000006ff */
[----:B-1----:R-:W-:-:S07]  /*4420*/  IMAD.U32 R0, RZ, RZ, UR4 ;  /* 0x00000004ff007e24 */ /* 0x002fce000f8e00ff */
.L_x_84:
[----:B-1----:R1:W2:Y:S02]  /*4430*/  SYNCS.PHASECHK.TRANS64.TRYWAIT P0, [R0+URZ], R2 ;  /* 0x00000002000075a7 */ /* 0x0022a400080011ff */
[----:B--2---:R-:W-:Y:S05]  /*4440*/  @!P0 NANOSLEEP.SYNCS 0x989680 ;  /* 0x009896800000895d */ /* 0x004fea0003900000 */
[----:B------:R-:W2:Y:S02]  /*4450*/  @!P0 SYNCS.PHASECHK.TRANS64 P0, [R0+URZ], R2 ;  /* 0x00000002000085a7 */ /* 0x000ea400080010ff */
[----:B--23--:R-:W-:Y:S05]  /*4460*/  @P0 EXIT ;  /* 0x000000000000094d */ /* 0x00cfea0003800000 */
[----:B------:R-:W-:Y:S05]  /*4470*/  BRA `(.L_x_84) ;  /* 0xfffffffc00ec7947 */ /* 0x000fea000383ffff */
.L_x_23:
[----:B------:R-:W2:Y:S02]  /*4480*/  S2UR UR4, SR_CgaCtaId ;  /* 0x00000000000479c3 */ /* 0x000ea40000008800 */
[----:B--2---:R-:W-:-:S04]  /*4490*/  UISETP.NE.AND UP0, UPT, UR4, URZ, UPT ;  /* 0x000000ff0400728c */ /* 0x004fc8000bf05270 */
[----:B------:R-:W-:-:S09]  /*44a0*/  UISETP.NE.OR UP0, UPT, UR13, 0x1, UP0 ;  /* 0x000000010d00788c */ /* 0x000fd20008705670 */
[----:B------:R-:W-:Y:S05]  /*44b0*/  BRA.U UP0, `(.L_x_85) ;  /* 0x00000005004c7547 */ /* 0x000fea000b800000 */
[----:B------:R-:W2:Y:S01]  /*44c0*/  S2UR UR5, SR_CgaCtaId ;  /* 0x00000000000579c3 */ /* 0x000ea20000008800 */
[----:B------:R-:W-:Y:S01]  /*44d0*/  UMOV UR4, 0x400 ;  /* 0x0000040000047882 */ /* 0x000fe20000000000 */
[----:B------:R-:W-:Y:S01]  /*44e0*/  ISETP.GE.U32.AND P2, PT, R0, 0x4, PT ;  /* 0x000000040000780c */ /* 0x000fe20003f46070 */
[----:B------:R-:W-:Y:S01]  /*44f0*/  IMAD.MOV.U32 R12, RZ, RZ, 0x1 ;  /* 0x00000001ff0c7424 */ /* 0x000fe200078e00ff */
[----:B------:R-:W-:Y:S02]  /*4500*/  CS2R R10, SRZ ;  /* 0x00000000000a7805 */ /* 0x000fe4000001ff00 */
[----:B------:R-:W-:Y:S01]  /*4510*/  CS2R R8, SRZ ;  /* 0x0000000000087805 */ /* 0x000fe2000001ff00 */
[----:B--2---:R-:W-:-:S03]  /*4520*/  ULEA UR6, UR5, UR4, 0x18 ;  /* 0x0000000405067291 */ /* 0x004fc6000f8ec0ff */
[----:B------:R-:W-:-:S09]  /*4530*/  UMOV UR5, URZ ;  /* 0x000000ff00057c82 */ /* 0x000fd20008000000 */
.L_x_89:
[----:B------:R-:W-:Y:S02]  /*4540*/  LEA R2, R8, UR6, 0x3 ;  /* 0x0000000608027c11 */ /* 0x000fe4000f8e18ff */
[----:B------:R-:W-:-:S03]  /*4550*/  SHF.L.U32 R4, R9, 0x1f, RZ ;  /* 0x0000001f09047819 */ /* 0x000fc600000006ff */
[----:B------:R-:W-:Y:S01]  /*4560*/  VIADD R5, R2, 0x320 ;  /* 0x0000032002057836 */ /* 0x000fe20000000000 */
[----:B------:R-:W2:Y:S02]  /*4570*/  SYNCS.PHASECHK.TRANS64.TRYWAIT P0, [R2+URZ+0x310], R4 ;  /* 0x00031004020075a7 */ /* 0x000ea400080011ff */
[----:B--2---:R-:W-:Y:S05]  /*4580*/  @!P0 BRA `(.L_x_86) ;  /* 0x0000005800888947 */ /* 0x004fea0003800000 */
.L_x_235:
[----:B------:R-:W-:Y:S01]  /*4590*/  ULEA UR4, UR5, UR6, 0x3 ;  /* 0x0000000605047291 */ /* 0x000fe2000f8e18ff */
[----:B--2---:R-:W-:Y:S01]  /*45a0*/  PRMT R2, RZ, 0x654, R5 ;  /* 0x00000654ff027816 */ /* 0x004fe20000000005 */
[----:B------:R-:W-:Y:S01]  /*45b0*/  @!P2 IMAD.MOV.U32 R4, RZ, RZ, 0x10 ;  /* 0x00000010ff04a424 */ /* 0x000fe200078e00ff */
[----:B------:R-:W-:Y:S01]  /*45c0*/  SHF.L.U32 R5, R12, 0x1f, RZ ;  /* 0x0000001f0c057819 */ /* 0x000fe200000006ff */
[----:B------:R-:W-:Y:S01]  /*45d0*/  UIADD3 UR7, UPT, UPT, UR4, 0x2b0, URZ ;  /* 0x000002b004077890 */ /* 0x000fe2000fffe0ff */
[----:B------:R2:W-:Y:S05]  /*45e0*/  SYNCS.ARRIVE.TRANS64.RED.A1T0 RZ, [R2+URZ], RZ ;  /* 0x000000ff02ff79a7 */ /* 0x0005ea00081004ff */
[----:B------:R-:W-:Y:S01]  /*45f0*/  IMAD.U32 R6, RZ, RZ, UR7 ;  /* 0x00000007ff067e24 */ /* 0x000fe2000f8e00ff */
[----:B------:R-:W3:Y:S04]  /*4600*/  SYNCS.PHASECHK.TRANS64.TRYWAIT P0, [UR4+0x2c0], R5 ;  /* 0x0002c005ff0075a7 */ /* 0x000ee80008001104 */
[----:B------:R-:W-:Y:S01]  /*4610*/  PRMT R6, R0, 0x654, R6 ;  /* 0x0000065400067816 */ /* 0x000fe20000000006 */
[----:B--23--:R-:W-:Y:S06]  /*4620*/  @!P0 BRA `(.L_x_87) ;  /* 0x0000005800748947 */ /* 0x00cfec0003800000 */
.L_x_237:
[----:B------:R-:W-:Y:S01]  /*4630*/  ULEA UR8, UR5, UR6, 0x4 ;  /* 0x0000000605087291 */ /* 0x000fe2000f8e20ff */
[----:B------:R-:W-:Y:S01]  /*4640*/  SEL R3, R6, R3, !P2 ;  /* 0x0000000306037207 */ /* 0x000fe20005000000 */
[----:B------:R-:W-:Y:S01]  /*4650*/  UIADD3 UR9, UPT, UPT, UR4, 0x2b0, URZ ;  /* 0x000002b004097890 */ /* 0x000fe2000fffe0ff */
[----:B--2---:R-:W-:Y:S01]  /*4660*/  LEA R2, R11, UR6, 0x3 ;  /* 0x000000060b027c11 */ /* 0x004fe2000f8e18ff */
[----:B------:R-:W-:Y:S01]  /*4670*/  UIADD3 UR8, UPT, UPT, UR8, 0x340, URZ ;  /* 0x0000034008087890 */ /* 0x000fe2000fffe0ff */
[----:B------:R2:W-:Y:S01]  /*4680*/  @!P2 SYNCS.ARRIVE.TRANS64.RED RZ, [R3+URZ], R4 ;  /* 0x0000000403ffa9a7 */ /* 0x0005e200080004ff */
[----:B------:R-:W-:Y:S01]  /*4690*/  UIADD3 UR4, UPT, UPT, UR5, 0x1, URZ ;  /* 0x0000000105047890 */ /* 0x000fe2000fffe0ff */
[----:B------:R-:W-:-:S03]  /*46a0*/  VIADD R8, R8, 0x1 ;  /* 0x0000000108087836 */ /* 0x000fc60000000000 */
[----:B------:R-:W-:Y:S02]  /*46b0*/  UISETP.NE.AND UP0, UPT, UR4, 0x2, UPT ;  /* 0x000000020400788c */ /* 0x000fe4000bf05270 */
[----:B------:R-:W-:Y:S01]  /*46c0*/  ISETP.NE.AND P0, PT, R8, 0x2, PT ;  /* 0x000000020800780c */ /* 0x000fe20003f05270 */
[----:B------:R-:W-:Y:S06]  /*46d0*/  UGETNEXTWORKID.BROADCAST [UR8], [UR9] ;  /* 0x00000000080073ca */ /* 0x000fec0008000100 */
[----:B------:R-:W-:Y:S02]  /*46e0*/  USEL UR7, URZ, 0x1, UP0 ;  /* 0x00000001ff077887 */ /* 0x000fe40008000000 */
[----:B------:R-:W-:-:S04]  /*46f0*/  USEL UR5, UR4, URZ, UP0 ;  /* 0x000000ff04057287 */ /* 0x000fc80008000000 */
[----:B------:R-:W-:Y:S02]  /*4700*/  LOP3.LUT R12, R12, UR7, RZ, 0x3c, !PT ;  /* 0x000000070c0c7c12 */ /* 0x000fe4000f8e3cff */
[----:B--2---:R-:W-:-:S04]  /*4710*/  SHF.L.U32 R4, R10, 0x1f, RZ ;  /* 0x0000001f0a047819 */ /* 0x004fc800000006ff */
[----:B------:R-:W2:Y:S02]  /*4720*/  SYNCS.PHASECHK.TRANS64.TRYWAIT P1, [R2+URZ+0x2b0], R4 ;  /* 0x0002b004020075a7 */ /* 0x000ea400080211ff */
[----:B--2---:R-:W-:Y:S05]  /*4730*/  @!P1 BRA `(.L_x_88) ;  /* 0x0000005800489947 */ /* 0x004fea0003800000 */
.L_x_238:
[C---:B--2---:R-:W-:Y:S01]  /*4740*/  LEA R4, R11.reuse, UR6, 0x4 ;  /* 0x000000060b047c11 */ /* 0x044fe2000f8e20ff */
[----:B------:R-:W-:Y:S01]  /*4750*/  VIADD R2, R2, 0x2c0 ;  /* 0x000002c002027836 */ /* 0x000fe20000000000 */
[----:B------:R-:W-:Y:S01]  /*4760*/  SEL R8, R8, RZ, P0 ;  /* 0x000000ff08087207 */ /* 0x000fe20000000000 */
[----:B------:R-:W-:-:S03]  /*4770*/  VIADD R11, R11, 0x1 ;  /* 0x000000010b0b7836 */ /* 0x000fc60000000000 */
[----:B------:R-:W2:Y:S01]  /*4780*/  LDS.128 R4, [R4+0x340] ;  /* 0x0003400004047984 */ /* 0x000ea20000000c00 */
[----:B------:R-:W-:Y:S02]  /*4790*/  PRMT R2, RZ, 0x654, R2 ;  /* 0x00000654ff027816 */ /* 0x000fe40000000002 */
[C---:B------:R-:W-:Y:S01]  /*47a0*/  ISETP.NE.AND P1, PT, R11.reuse, 0x2, PT ;  /* 0x000000020b00780c */ /* 0x040fe20003f25270 */
[----:B------:R-:W-:Y:S01]  /*47b0*/  @!PT LDS RZ, [RZ] ;  /* 0x00000000fffff984 */ /* 0x000fe20000000800 */
[----:B------:R-:W-:Y:S01]  /*47c0*/  @!PT LDS RZ, [RZ] ;  /* 0x00000000fffff984 */ /* 0x000fe20000000800 */
[----:B------:R-:W-:Y:S01]  /*47d0*/  @!PT LDS RZ, [RZ] ;  /* 0x00000000fffff984 */ /* 0x000fe20000000800 */
[----:B------:R-:W-:Y:S01]  /*47e0*/  @!PT LDS RZ, [RZ] ;  /* 0x00000000fffff984 */ /* 0x000fe20000000800 */
[----:B------:R3:W-:Y:S06]  /*47f0*/  MEMBAR.ALL.CTA ;  /* 0x0000000000007992 */ /* 0x0007ec0000008000 */
[----:B---3--:R-:W3:Y:S01]  /*4800*/  FENCE.VIEW.ASYNC.S ;  /* 0x00000000000073c6 */ /* 0x008ee20000000000 */
[----:B------:R-:W-:Y:S01]  /*4810*/  SEL R11, R11, RZ, P1 ;  /* 0x000000ff0b0b7207 */ /* 0x000fe20000800000 */
[----:B---3--:R3:W-:Y:S01]  /*4820*/  SYNCS.ARRIVE.TRANS64.RED.A1T0 RZ, [R2+URZ], RZ ;  /* 0x000000ff02ff79a7 */ /* 0x0087e200081004ff */
[----:B--2---:R-:W-:-:S02]  /*4830*/  LOP3.LUT P3, RZ, R6, 0x1, RZ, 0xc0, !PT ;  /* 0x0000000106ff7812 */ /* 0x004fc4000786c0ff */
[----:B------:R-:W-:-:S04]  /*4840*/  SEL R4, RZ, 0x1, P1 ;  /* 0x00000001ff047807 */ /* 0x000fc80000800000 */
[----:B------:R-:W-:Y:S02]  /*4850*/  LOP3.LUT R10, R10, R4, RZ, 0x3c, !PT ;  /* 0x000000040a0a7212 */ /* 0x000fe400078e3cff */
[----:B---3--:R-:W-:-:S04]  /*4860*/  SEL R2, RZ, 0x1, P0 ;  /* 0x00000001ff027807 */ /* 0x008fc80000000000 */
[----:B------:R-:W-:Y:S01]  /*4870*/  LOP3.LUT R9, R9, R2, RZ, 0x3c, !PT ;  /* 0x0000000209097212 */ /* 0x000fe200078e3cff */
[----:B------:R-:W-:Y:S06]  /*4880*/  @P3 BRA `(.L_x_89) ;  /* 0xfffffffc002c3947 */ /* 0x000fec000383ffff */
[----:B------:R-:W-:Y:S01]  /*4890*/  ULEA UR4, UR5, UR6, 0x3 ;  /* 0x0000000605047291 */ /* 0x000fe2000f8e18ff */
[----:B------:R-:W-:-:S08]  /*48a0*/  SHF.L.U32 R2, R12, 0x1f, RZ ;  /* 0x0000001f0c027819 */ /* 0x000fd000000006ff */
[----:B------:R-:W2:Y:S02]  /*48b0*/  SYNCS.PHASECHK.TRANS64 P0, [UR4+0x2c0], R2 ;  /* 0x0002c002ff0075a7 */ /* 0x000ea40008001004 */
[----:B--2---:R-:W-:Y:S05]  /*48c0*/  @P0 BRA `(.L_x_90) ;  /* 0x0000000000080947 */ /* 0x004fea0003800000 */
[----:B------:R-:W2:Y:S02]  /*48d0*/  SYNCS.PHASECHK.TRANS64.TRYWAIT P0, [UR4+0x2c0], R2 ;  /* 0x0002c002ff0075a7 */ /* 0x000ea40008001104 */
[----:B--2---:R-:W-:Y:S05]  /*48e0*/  @!P0 BRA `(.L_x_91) ;  /* 0x0000005400f08947 */ /* 0x004fea0003800000 */
.L_x_90:
[----:B------:R-:W-:-:S04]  /*48f0*/  UIADD3 UR7, UPT, UPT, UR5, 0x1, URZ ;  /* 0x0000000105077890 */ /* 0x000fc8000fffe0ff */
[----:B------:R-:W-:-:S04]  /*4900*/  UISETP.NE.AND UP0, UPT, UR7, 0x2, UPT ;  /* 0x000000020700788c */ /* 0x000fc8000bf05270 */
[----:B------:R-:W-:Y:S02]  /*4910*/  USEL UR8, URZ, 0x1, UP0 ;  /* 0x00000001ff087887 */ /* 0x000fe40008000000 */
[----:B------:R-:W-:-:S04]  /*4920*/  USEL UR7, UR7, URZ, UP0 ;  /* 0x000000ff07077287 */ /* 0x000fc80008000000 */
[----:B------:R-:W-:Y:S01]  /*4930*/  ULEA UR7, UR7, UR6, 0x3 ;  /* 0x0000000607077291 */ /* 0x000fe2000f8e18ff */
[----:B--2---:R-:W-:-:S04]  /*4940*/  LOP3.LUT R2, R12, UR8, RZ, 0x3c, !PT ;  /* 0x000000080c027c12 */ /* 0x004fc8000f8e3cff */
[----:B------:R-:W-:-:S04]  /*4950*/  SHF.L.U32 R0, R2, 0x1f, RZ ;  /* 0x0000001f02007819 */ /* 0x000fc800000006ff */
[----:B------:R-:W2:Y:S02]  /*4960*/  SYNCS.PHASECHK.TRANS64 P0, [UR7+0x2c0], R0 ;  /* 0x0002c000ff0075a7 */ /* 0x000ea40008001007 */
[----:B-12---:R-:W-:Y:S05]  /*4970*/  @P0 EXIT ;  /* 0x000000000000094d */ /* 0x006fea0003800000 */
[----:B------:R-:W-:Y:S02]  /*4980*/  SHF.L.U32 R2, R2, 0x1f, RZ ;  /* 0x0000001f02027819 */ /* 0x000fe400000006ff */
[----:B------:R-:W-:-:S07]  /*4990*/  MOV R0, UR7 ;  /* 0x0000000700007c02 */ /* 0x000fce0008000f00 */
.L_x_92:
[----:B-1----:R1:W2:Y:S02]  /*49a0*/  SYNCS.PHASECHK.TRANS64.TRYWAIT P0, [R0+URZ+0x2c0], R2 ;  /* 0x0002c002000075a7 */ /* 0x0022a400080011ff */
[----:B--2---:R-:W-:Y:S05]  /*49b0*/  @!P0 NANOSLEEP.SYNCS 0x989680 ;  /* 0x009896800000895d */ /* 0x004fea0003900000 */
[----:B------:R-:W2:Y:S02]  /*49c0*/  @!P0 SYNCS.PHASECHK.TRANS64 P0, [R0+URZ+0x2c0], R2 ;  /* 0x0002c002000085a7 */ /* 0x000ea400080010ff */
[----:B--2---:R-:W-:Y:S05]  /*49d0*/  @P0 EXIT ;  /* 0x000000000000094d */ /* 0x004fea0003800000 */
[----:B------:R-:W-:Y:S05]  /*49e0*/  BRA `(.L_x_92) ;  /* 0xfffffffc00ec7947 */ /* 0x000fea000383ffff */
.L_x_85:
[----:B------:R-:W-:Y:S05]  /*49f0*/  BRA.U UP5, `(.L_x_93) ;  /* 0x0000001105887547 */ /* 0x000fea000b800000 */
[----:B------:R-:W2:Y:S01]  /*4a00*/  S2UR UR7, SR_CgaCtaId ;  /* 0x00000000000779c3 */ /* 0x000ea20000008800 */
[----:B------:R-:W-:Y:S01]  /*4a10*/  UMOV UR4, 0x40 ;  /* 0x0000004000047882 */ /* 0x000fe20000000000 */
[----:B------:R-:W-:Y:S01]  /*4a20*/  NOP ;  /* 0x0000000000007918 */ /* 0x000fe20000000000 */
[----:B------:R-:W-:Y:S01]  /*4a30*/  UMOV UR6, 0x400 ;  /* 0x0000040000067882 */ /* 0x000fe20000000000 */
[----:B--2---:R-:W-:Y:S02]  /*4a40*/  ULEA UR5, UR7, UR4, 0x18 ;  /* 0x0000000407057291 */ /* 0x004fe4000f8ec0ff */
[----:B------:R-:W-:-:S07]  /*4a50*/  ULEA UR6, UR7, UR6, 0x18 ;  /* 0x0000000607067291 */ /* 0x000fce000f8ec0ff */
[----:B------:R-:W2:Y:S02]  /*4a60*/  LDS.U8 R0, [UR5+0x1c] ;  /* 0x00001c05ff007984 */ /* 0x000ea40008000000 */
[----:B--2---:R-:W-:-:S13]  /*4a70*/  ISETP.NE.AND P0, PT, R0, RZ, PT ;  /* 0x000000ff0000720c */ /* 0x004fda0003f05270 */
[----:B------:R-:W-:Y:S05]  /*4a80*/  @P0 BRA `(.L_x_94) ;  /* 0x0000000400080947 */ /* 0x000fea0003800000 */
[----:B------:R-:W-:Y:S02]  /*4a90*/  UISETP.NE.U32.AND UP1, UPT, UR27, 0x1, UPT ;  /* 0x000000011b00788c */ /* 0x000fe4000bf25070 */
[----:B------:R-:W-:-:S07]  /*4aa0*/  UIADD3 UR7, UPT, UPT, UR5, 0x8, URZ ;  /* 0x0000000805077890 */ /* 0x000fce000fffe0ff */
[----:B------:R-:W-:Y:S05]  /*4ab0*/  BRA.U !UP1, `(.L_x_95) ;  /* 0x00000001099c7547 */ /* 0x000fea000b800000 */
[----:B------:R-:W-:Y:S01]  /*4ac0*/  ELECT P0, URZ, PT ;  /* 0x0000000000ff782f */ /* 0x000fe20003800000 */
[----:B------:R-:W-:-:S12]  /*4ad0*/  BSSY B0, `(.L_x_95) ;  /* 0x0000025000007945 */ /* 0x000fd80003800000 */
[----:B------:R-:W-:Y:S05]  /*4ae0*/  @!P0 BRA `(.L_x_96) ;  /* 0x00000000008c8947 */ /* 0x000fea0003800000 */
[----:B------:R-:W-:-:S05]  /*4af0*/  UMOV UR4, 0x10 ;  /* 0x0000001000047882 */ /* 0x000fca0000000000 */
[----:B------:R-:W-:Y:S04]  /*4b00*/  DEPBAR.LE SB2, 0x36 ;  /* 0x0000ad800000791a */ /* 0x000fe80000000000 */
[----:B------:R-:W2:Y:S02]  /*4b10*/  UTCATOMSWS.2CTA.FIND_AND_SET.ALIGN UP0, UR4, UR4 ;  /* 0x00000004000475e3 */ /* 0x000ea40008200800 */
[----:B--2---:R-:W-:Y:S01]  /*4b20*/  MOV R10, UR4 ;  /* 0x00000004000a7c02 */ /* 0x004fe20008000f00 */
[----:B------:R-:W-:Y:S06]  /*4b30*/  BRA.U UP0, `(.L_x_97) ;  /* 0x0000000100187547 */ /* 0x000fec000b800000 */
.L_x_98:
[----:B------:R-:W-:Y:S05]  /*4b40*/  NANOSLEEP 0x64 ;  /* 0x000000640000795d */ /* 0x000fea0003800000 */
[----:B------:R-:W-:-:S05]  /*4b50*/  UMOV UR4, 0x10 ;  /* 0x0000001000047882 */ /* 0x000fca0000000000 */
[----:B------:R-:W-:Y:S04]  /*4b60*/  DEPBAR.LE SB2, 0x36 ;  /* 0x0000ad800000791a */ /* 0x000fe80000000000 */
[----:B------:R-:W2:Y:S02]  /*4b70*/  UTCATOMSWS.2CTA.FIND_AND_SET.ALIGN UP0, UR4, UR4 ;  /* 0x00000004000475e3 */ /* 0x000ea40008200800 */
[----:B--2---:R-:W-:Y:S01]  /*4b80*/  MOV R10, UR4 ;  /* 0x00000004000a7c02 */ /* 0x004fe20008000f00 */
[----:B------:R-:W-:Y:S05]  /*4b90*/  BRA.U !UP0, `(.L_x_98) ;  /* 0xfffffffd08e87547 */ /* 0x000fea000b83ffff */
.L_x_97:
[----:B------:R-:W2:Y:S01]  /*4ba0*/  LDS R6, [UR5+0x10] ;  /* 0x00001005ff067984 */ /* 0x000ea20008000800 */
[----:B------:R-:W-:Y:S01]  /*4bb0*/  IMAD.U32 R0, RZ, RZ, UR6 ;  /* 0x00000006ff007e24 */ /* 0x000fe2000f8e00ff */
[----:B------:R-:W-:-:S03]  /*4bc0*/  MOV R4, UR29 ;  /* 0x0000001d00047c02 */ /* 0x000fc60008000f00 */
[----:B------:R-:W-:Y:S01]  /*4bd0*/  VIADD R0, R0, 0x360 ;  /* 0x0000036000007836 */ /* 0x000fe20000000000 */
[----:B--2---:R-:W-:-:S04]  /*4be0*/  SHF.L.U32 R6, R6, 0x1f, RZ ;  /* 0x0000001f06067819 */ /* 0x004fc800000006ff */
[----:B------:R-:W2:Y:S02]  /*4bf0*/  SYNCS.PHASECHK.TRANS64.TRYWAIT P0, [UR5+0x8], R6 ;  /* 0x00000806ff0075a7 */ /* 0x000ea40008001105 */
[----:B--2---:R-:W-:Y:S05]  /*4c00*/  @P0 BRA `(.L_x_99) ;  /* 0x0000000000080947 */ /* 0x004fea0003800000 */
[----:B------:R-:W2:Y:S02]  /*4c10*/  SYNCS.PHASECHK.TRANS64.TRYWAIT P0, [UR5+0x8], R6 ;  /* 0x00000806ff0075a7 */ /* 0x000ea40008001105 */
[----:B--2---:R-:W-:Y:S05]  /*4c20*/  @!P0 BRA `(.L_x_100) ;  /* 0x0000005400388947 */ /* 0x004fea0003800000 */
.L_x_99:
[----:B------:R-:W-:Y:S01]  /*4c30*/  PRMT R4, R4, 0x654, R0 ;  /* 0x0000065404047816 */ /* 0x000fe20000000000 */
[----:B------:R-:W-:Y:S01]  /*4c40*/  HFMA2 R0, -RZ, RZ, 0, 5.9604644775390625e-08 ;  /* 0x00000001ff007431 */ /* 0x000fe200000001ff */
[----:B------:R-:W-:Y:S01]  /*4c50*/  UPRMT UR4, UR29, 0x654, UR7 ;  /* 0x000006541d047896 */ /* 0x000fe20008000007 */
[----:B------:R-:W-:Y:S02]  /*4c60*/  IMAD.MOV.U32 R8, RZ, RZ, 0xffff ;  /* 0x0000ffffff087424 */ /* 0x000fe400078e00ff */
[----:B--2---:R-:W-:Y:S02]  /*4c70*/  IMAD.MOV.U32 R6, RZ, RZ, 0x4 ;  /* 0x00000004ff067424 */ /* 0x004fe400078e00ff */
[----:B------:R-:W-:Y:S01]  /*4c80*/  IMAD.SHL.U32 R9, R10, 0x20, RZ ;  /* 0x000000200a097824 */ /* 0x000fe200078e00ff */
[----:B------:R-:W-:Y:S02]  /*4c90*/  MOV R5, UR4 ;  /* 0x0000000400057c02 */ /* 0x000fe40008000f00 */
[-C--:B------:R-:W-:Y:S01]  /*4ca0*/  SHF.L.U32 R8, R8, R10.reuse, RZ ;  /* 0x0000000a08087219 */ /* 0x080fe200000006ff */
[----:B------:R2:W-:Y:S01]  /*4cb0*/  SYNCS.ARRIVE.TRANS64.RED RZ, [UR4], R6 ;  /* 0x00000006ffff79a7 */ /* 0x0005e20008000404 */
[----:B------:R-:W-:Y:S01]  /*4cc0*/  SHF.L.U32 R7, R0, R10, RZ ;  /* 0x0000000a00077219 */ /* 0x000fe200000006ff */
[----:B------:R2:W-:Y:S04]  /*4cd0*/  STS [UR6+0x360], R9 ;  /* 0x00036009ff007988 */ /* 0x0005e80008000806 */
[----:B------:R2:W-:Y:S04]  /*4ce0*/  STAS [R4.64], R10 ;  /* 0x0000000a04007dbd */ /* 0x0005e8000c0008ff */
[----:B------:R2:W-:Y:S04]  /*4cf0*/  ATOMS.OR RZ, [UR5+0x14], R8 ;  /* 0x00001408ffff798c */ /* 0x0005e8000b000005 */
[----:B------:R2:W-:Y:S04]  /*4d00*/  ATOMS.OR RZ, [UR5+0x18], R7 ;  /* 0x00001807ffff798c */ /* 0x0005e8000b000005 */
[----:B------:R2:W-:Y:S02]  /*4d10*/  ATOMS.XOR RZ, [UR5+0x10], R0 ;  /* 0x00001000ffff798c */ /* 0x0005e4000b800005 */
.L_x_96:
[----:B-1----:R-:W-:Y:S05]  /*4d20*/  BSYNC B0 ;  /* 0x0000000000007941 */ /* 0x002fea0003800000 */
.L_x_95:
[----:B------:R-:W-:Y:S05]  /*4d30*/  BRA.U UP1, `(.L_x_101) ;  /* 0x00000001016c7547 */ /* 0x000fea000b800000 */
[----:B------:R-:W-:-:S03]  /*4d40*/  UMOV UR4, 0xffffffff ;  /* 0xffffffff00047882 */ /* 0x000fc60000000000 */
[----:B------:R-:W-:Y:S05]  /*4d50*/  BRA.DIV UR4, `(.L_x_102) ;  /* 0x0000005604047947 */ /* 0x000fea000b800000 */
[----:B------:R-:W-:-:S13]  /*4d60*/  ELECT P0, URZ, PT ;  /* 0x0000000000ff782f */ /* 0x000fda0003800000 */
.L_x_242:
[----:B------:R-:W-:Y:S05]  /*4d70*/  @!P0 BRA `(.L_x_101) ;  /* 0x00000000005c8947 */ /* 0x000fea0003800000 */
[----:B--2---:R-:W2:Y:S02]  /*4d80*/  LDS R4, [UR5+0x10] ;  /* 0x00001005ff047984 */ /* 0x004ea40008000800 */
[----:B--2---:R-:W-:-:S04]  /*4d90*/  SHF.L.U32 R4, R4, 0x1f, RZ ;  /* 0x0000001f04047819 */ /* 0x004fc800000006ff */
[----:B------:R-:W2:Y:S02]  /*4da0*/  SYNCS.PHASECHK.TRANS64.TRYWAIT P0, [UR5+0x8], R4 ;  /* 0x00000804ff0075a7 */ /* 0x000ea40008001105 */
[----:B--2---:R-:W-:Y:S05]  /*4db0*/  @P0 BRA `(.L_x_103) ;  /* 0x0000000000080947 */ /* 0x004fea0003800000 */
[----:B------:R-:W2:Y:S02]  /*4dc0*/  SYNCS.PHASECHK.TRANS64.TRYWAIT P0, [UR5+0x8], R4 ;  /* 0x00000804ff0075a7 */ /* 0x000ea40008001105 */
[----:B--2---:R-:W-:Y:S05]  /*4dd0*/  @!P0 BRA `(.L_x_104) ;  /* 0x0000005400088947 */ /* 0x004fea0003800000 */
.L_x_103:
[----:B------:R-:W3:Y:S01]  /*4de0*/  LDS R6, [UR6+0x360] ;  /* 0x00036006ff067984 */ /* 0x000ee20008000800 */
[----:B--2---:R-:W-:Y:S02]  /*4df0*/  HFMA2 R0, -RZ, RZ, 0, 5.9604644775390625e-08 ;  /* 0x00000001ff007431 */ /* 0x004fe400000001ff */
[----:B------:R-:W-:Y:S01]  /*4e00*/  IMAD.MOV.U32 R4, RZ, RZ, 0xffff ;  /* 0x0000ffffff047424 */ /* 0x000fe200078e00ff */
[----:B------:R-:W-:Y:S01]  /*4e10*/  UPRMT UR4, UR29, 0x654, UR7 ;  /* 0x000006541d047896 */ /* 0x000fe20008000007 */
[----:B---3--:R-:W-:-:S03]  /*4e20*/  IMAD.SHL.U32 R5, R6, 0x20, RZ ;  /* 0x0000002006057824 */ /* 0x008fc600078e00ff */
[-C--:B------:R-:W-:Y:S02]  /*4e30*/  SHF.L.U32 R4, R4, R6.reuse, RZ ;  /* 0x0000000604047219 */ /* 0x080fe400000006ff */
[----:B------:R-:W-:Y:S01]  /*4e40*/  SHF.L.U32 R6, R0, R6, RZ ;  /* 0x0000000600067219 */ /* 0x000fe200000006ff */
[----:B------:R3:W-:Y:S04]  /*4e50*/  STS [UR6+0x360], R5 ;  /* 0x00036005ff007988 */ /* 0x0007e80008000806 */
[----:B------:R3:W-:Y:S04]  /*4e60*/  ATOMS.OR RZ, [UR5+0x14], R4 ;  /* 0x00001404ffff798c */ /* 0x0007e8000b000005 */
[----:B------:R3:W-:Y:S01]  /*4e70*/  ATOMS.OR RZ, [UR5+0x18], R6 ;  /* 0x00001806ffff798c */ /* 0x0007e2000b000005 */
[----:B------:R-:W-:Y:S03]  /*4e80*/  SYNCS.ARRIVE.TRANS64.RED.A1T0 RZ, [UR4], RZ ;  /* 0x000000ffffff79a7 */ /* 0x000fe60008100404 */
[----:B------:R3:W-:Y:S01]  /*4e90*/  ATOMS.XOR RZ, [UR5+0x10], R0 ;  /* 0x00001000ffff798c */ /* 0x0007e2000b800005 */
[----:B------:R-:W-:Y:S05]  /*4ea0*/  BRA `(.L_x_101) ;  /* 0x0000000000107947 */ /* 0x000fea0003800000 */
.L_x_94:
[----:B------:R-:W-:Y:S02]  /*4eb0*/  MOV R0, 0xffffffff ;  /* 0xffffffff00007802 */ /* 0x000fe40000000f00 */
[----:B------:R-:W-:-:S03]  /*4ec0*/  MOV R4, 0x4ef0 ;  /* 0x00004ef000047802 */ /* 0x000fc60000000f00 */
[----:B------:R2:W-:Y:S04]  /*4ed0*/  STS [UR6+0x360], R0 ;  /* 0x00036000ff007988 */ /* 0x0005e80008000806 */
[----:B-12--5:R-:W-:Y:S05]  /*4ee0*/  CALL.REL.NOINC `($__internal_1_$__cuda_sm10x_tcgen05_guardrail_trap_phase_invalid_during_alloc) ;  /* 0x0000005800107944 */ /* 0x026fea0003c00000 */
.L_x_101:
[----:B------:R-:W-:Y:S05]  /*4ef0*/  WARPSYNC.ALL ;  /* 0x0000000000007948 */ /* 0x000fea0003800000 */
[----:B------:R-:W4:Y:S01]  /*4f00*/  S2UR UR4, SR_CgaCtaId ;  /* 0x00000000000479c3 */ /* 0x000f220000008800 */
[----:B------:R-:W-:Y:S01]  /*4f10*/  UMOV UR13, 0x400 ;  /* 0x00000400000d7882 */ /* 0x000fe20000000000 */
[----:B------:R-:W-:-:S06]  /*4f20*/  NOP ;  /* 0x0000000000007918 */ /* 0x000fcc0000000000 */
[----:B------:R-:W-:Y:S06]  /*4f30*/  BAR.ARV 0x6, 0xa0 ;  /* 0x0182800000007b1d */ /* 0x000fec0000002000 */
[----:B------:R-:W1:Y:S01]  /*4f40*/  LDCU UR6, c[0x0][0x38c] ;  /* 0x00007180ff0677ac */ /* 0x000e620008000800 */
[----:B------:R-:W-:Y:S01]  /*4f50*/  LOP3.LUT R3, R3, 0xffff, RZ, 0xc0, !PT ;  /* 0x0000ffff03037812 */ /* 0x000fe200078ec0ff */
[----:B--2---:R-:W-:Y:S01]  /*4f60*/  IMAD.MOV.U32 R9, RZ, RZ, 0x1 ;  /* 0x00000001ff097424 */ /* 0x004fe200078e00ff */
[----:B------:R-:W-:Y:S01]  /*4f70*/  LOP3.LUT R2, R2, 0xffff, RZ, 0xc0, !PT ;  /* 0x0000ffff02027812 */ /* 0x000fe200078ec0ff */
[----:B------:R-:W-:Y:S01]  /*4f80*/  IMAD.MOV.U32 R8, RZ, RZ, RZ ;  /* 0x000000ffff087224 */ /* 0x000fe200078e00ff */
[----:B------:R-:W-:Y:S01]  /*4f90*/  R2UR UR16, R3 ;  /* 0x00000000031072ca */ /* 0x000fe200000e0000 */
[----:B------:R-:W-:Y:S01]  /*4fa0*/  UMOV UR20, URZ ;  /* 0x000000ff00147c82 */ /* 0x000fe20008000000 */
[----:B------:R-:W-:-:S02]  /*4fb0*/  R2UR UR24, R2 ;  /* 0x00000000021872ca */ /* 0x000fc400000e0000 */
[----:B------:R-:W-:Y:S01]  /*4fc0*/  CS2R R2, SRZ ;  /* 0x0000000000027805 */ /* 0x000fe2000001ff00 */
[----:B------:R-:W-:Y:S01]  /*4fd0*/  UMOV UR10, URZ ;  /* 0x000000ff000a7c82 */ /* 0x000fe20008000000 */
[----:B----4-:R-:W-:Y:S02]  /*4fe0*/  ULEA UR13, UR4, UR13, 0x18 ;  /* 0x0000000d040d7291 */ /* 0x010fe4000f8ec0ff */
[----:B------:R-:W-:Y:S02]  /*4ff0*/  UISETP.NE.AND UP3, UPT, UR27, URZ, UPT ;  /* 0x000000ff1b00728c */ /* 0x000fe4000bf65270 */
[----:B------:R-:W-:Y:S02]  /*5000*/  UIADD3 UR5, UPT, UPT, UR13, 0x4600, URZ ;  /* 0x000046000d057890 */ /* 0x000fe4000fffe0ff */
[----:B------:R-:W-:Y:S02]  /*5010*/  UIADD3 UR4, UPT, UPT, UR13, 0x2d600, URZ ;  /* 0x0002d6000d047890 */ /* 0x000fe4000fffe0ff */
[----:B-1----:R-:W-:Y:S01]  /*5020*/  UIADD3 UR6, UPT, UPT, UR6, 0x1f, URZ ;  /* 0x0000001f06067890 */ /* 0x002fe2000fffe0ff */
[----:B---3--:R-:W1:Y:S01]  /*5030*/  LDS R0, [UR13+0x360] ;  /* 0x0003600dff007984 */ /* 0x008e620008000800 */
[----:B------:R-:W-:-:S02]  /*5040*/  USHF.R.U32.HI UR5, URZ, 0x4, UR5 ;  /* 0x00000004ff057899 */ /* 0x000fc40008011605 */
[----:B------:R-:W-:Y:S02]  /*5050*/  USHF.R.S32.HI UR21, URZ, 0x1f, UR6 ;  /* 0x0000001fff157899 */ /* 0x000fe40008011406 */
[----:B------:R-:W-:Y:S02]  /*5060*/  USHF.R.U32.HI UR4, URZ, 0x4, UR4 ;  /* 0x00000004ff047899 */ /* 0x000fe40008011604 */
[----:B------:R-:W-:Y:S02]  /*5070*/  ULEA.HI UR21, UR21, UR6, URZ, 0x5 ;  /* 0x0000000615157291 */ /* 0x000fe4000f8f28ff */
[----:B------:R-:W-:Y:S02]  /*5080*/  ULOP3.LUT UR5, UR5, 0x3fff, URZ, 0xc0, !UPT ;  /* 0x00003fff05057892 */ /* 0x000fe4000f8ec0ff */
[----:B------:R-:W-:Y:S02]  /*5090*/  USHF.R.S32.HI UR21, URZ, 0x5, UR21 ;  /* 0x00000005ff157899 */ /* 0x000fe40008011415 */
[----:B------:R-:W-:-:S02]  /*50a0*/  ULOP3.LUT UR18, UR4, 0x3fff, URZ, 0xc0, !UPT ;  /* 0x00003fff04127892 */ /* 0x000fc4000f8ec0ff */
[----:B------:R-:W-:Y:S02]  /*50b0*/  UISETP.LT.AND UP0, UPT, UR21, 0x1, UPT ;  /* 0x000000011500788c */ /* 0x000fe4000bf01270 */
[----:B------:R-:W-:Y:S02]  /*50c0*/  ULOP3.LUT UR17, UR5, 0x10000, URZ, 0xfc, !UPT ;  /* 0x0001000005117892 */ /* 0x000fe4000f8efcff */
[----:B------:R-:W-:Y:S02]  /*50d0*/  ULOP3.LUT UR18, UR18, 0x10000, URZ, 0xfc, !UPT ;  /* 0x0001000012127892 */ /* 0x000fe4000f8efcff */
[----:B------:R-:W-:Y:S01]  /*50e0*/  USEL UR25, UR21, 0x1, !UP0 ;  /* 0x0000000115197887 */ /* 0x000fe2000c000000 */
[----:B------:R-:W-:Y:S01]  /*50f0*/  UMOV UR11, URZ ;  /* 0x000000ff000b7c82 */ /* 0x000fe20008000000 */
[----:B------:R-:W-:Y:S01]  /*5100*/  UMOV UR22, 0x0 ;  /* 0x0000000000167882 */ /* 0x000fe20000000000 */
[----:B------:R-:W-:Y:S01]  /*5110*/  UMOV UR23, 0x10100490 ;  /* 0x1010049000177882 */ /* 0x000fe20000000000 */
[----:B-1----:R-:W-:-:S15]  /*5120*/  R2UR UR26, R0 ;  /* 0x00000000001a72ca */ /* 0x002fde00000e0000 */
.L_x_112:
[C---:B------:R-:W-:Y:S02]  /*5130*/  LEA R0, R8.reuse, UR13, 0x3 ;  /* 0x0000000d08007c11 */ /* 0x040fe4000f8e18ff */
[----:B------:R-:W-:Y:S02]  /*5140*/  SHF.L.U32 R4, R3, 0x1f, RZ ;  /* 0x0000001f03047819 */ /* 0x000fe400000006ff */
[----:B------:R-:W-:Y:S02]  /*5150*/  LEA R5, R8, UR13, 0x4 ;  /* 0x0000000d08057c11 */ /* 0x000fe4000f8e20ff */
[----:B------:R-:W1:Y:S02]  /*5160*/  SYNCS.PHASECHK.TRANS64.TRYWAIT P0, [R0+URZ+0x2b0], R4 ;  /* 0x0002b004000075a7 */ /* 0x000e6400080011ff */
[----:B-1-3--:R-:W-:Y:S05]  /*5170*/  @!P0 BRA `(.L_x_105) ;  /* 0x0000005000388947 */ /* 0x00afea0003800000 */
.L_x_243:
[----:B-1----:R-:W1:Y:S01]  /*5180*/  LDS.128 R4, [R5+0x340] ;  /* 0x0003400005047984 */ /* 0x002e620000000c00 */
[----:B------:R-:W-:Y:S02]  /*5190*/  VIADD R0, R0, 0x2c0 ;  /* 0x000002c000007836 */ /* 0x000fe40000000000 */
[----:B------:R-:W-:Y:S01]  /*51a0*/  VIADD R8, R8, 0x1 ;  /* 0x0000000108087836 */ /* 0x000fe20000000000 */
[----:B------:R-:W-:Y:S01]  /*51b0*/  @!PT LDS RZ, [RZ] ;  /* 0x00000000fffff984 */ /* 0x000fe20000000800 */
[----:B------:R-:W-:Y:S01]  /*51c0*/  @!PT LDS RZ, [RZ] ;  /* 0x00000000fffff984 */ /* 0x000fe20000000800 */
[----:B------:R-:W-:Y:S01]  /*51d0*/  @!PT LDS RZ, [RZ] ;  /* 0x00000000fffff984 */ /* 0x000fe20000000800 */
[----:B------:R-:W-:Y:S01]  /*51e0*/  @!PT LDS RZ, [RZ] ;  /* 0x00000000fffff984 */ /* 0x000fe20000000800 */
[----:B------:R2:W-:Y:S06]  /*51f0*/  MEMBAR.ALL.CTA ;  /* 0x0000000000007992 */ /* 0x0005ec0000008000 */
[----:B--2---:R-:W2:Y:S01]  /*5200*/  FENCE.VIEW.ASYNC.S ;  /* 0x00000000000073c6 */ /* 0x004ea20000000000 */
[----:B------:R-:W-:-:S04]  /*5210*/  PRMT R0, RZ, 0x654, R0 ;  /* 0x00000654ff007816 */ /* 0x000fc80000000000 */
[----:B--2---:R2:W-:Y:S01]  /*5220*/  SYNCS.ARRIVE.TRANS64.RED.A1T0 RZ, [R0+URZ], RZ ;  /* 0x000000ff00ff79a7 */ /* 0x0045e200081004ff */
[----:B-1----:R-:W-:Y:S01]  /*5230*/  LOP3.LUT P1, RZ, R6, 0x1, RZ, 0xc0, !PT ;  /* 0x0000000106ff7812 */ /* 0x002fe2000782c0ff */
[----:B--2---:R-:W-:-:S12]  /*5240*/  BRA.U UP3, `(.L_x_106) ;  /* 0x0000000103cc7547 */ /* 0x004fd8000b800000 */
[----:B------:R-:W1:Y:S01]  /*5250*/  LDCU UR4, c[0x0][0x38c] ;  /* 0x00007180ff0477ac */ /* 0x000e620008000800 */
[----:B------:R-:W-:Y:S02]  /*5260*/  PLOP3.LUT P2, PT, PT, PT, PT, 0x80, 0x8 ;  /* 0x000000000008781c */ /* 0x000fe40003f4f070 */
[----:B------:R-:W-:Y:S01]  /*5270*/  SHF.L.U32 R4, R9, 0x1f, RZ ;  /* 0x0000001f09047819 */ /* 0x000fe200000006ff */
[----:B------:R-:W-:Y:S02]  /*5280*/  ULEA UR19, UR20, UR13, 0x3 ;  /* 0x0000000d14137291 */ /* 0x000fe4000f8e18ff */
[----:B-1----:R-:W-:-:S06]  /*5290*/  UISETP.GE.AND UP0, UPT, UR4, 0x1, UPT ;  /* 0x000000010400788c */ /* 0x002fcc000bf06270 */
[----:B------:R-:W-:-:S05]  /*52a0*/  PLOP3.LUT P0, PT, PT, PT, UP0, 0x80, 0x8 ;  /* 0x000000000008781c */ /* 0x000fca0003f0f008 */
[----:B------:R-:W-:-:S08]  /*52b0*/  @UP0 ULEA UR4, UR10, UR13, 0x3 ;  /* 0x0000000d0a040291 */ /* 0x000fd0000f8e18ff */
[----:B------:R-:W-:-:S04]  /*52c0*/  @P0 SHF.L.U32 R0, R2, 0x1f, RZ ;  /* 0x0000001f02000819 */ /* 0x000fc800000006ff */
[----:B------:R1:W2:Y:S01]  /*52d0*/  @P0 SYNCS.PHASECHK.TRANS64.TRYWAIT P2, [UR4], R0 ;  /* 0x00000000ff0005a7 */ /* 0x0002a20008041104 */
[----:B------:R-:W3:Y:S02]  /*52e0*/  SYNCS.PHASECHK.TRANS64.TRYWAIT P0, [UR19+0x2f0], R4 ;  /* 0x0002f004ff0075a7 */ /* 0x000ee40008001113 */
[----:B-123--:R-:W-:Y:S05]  /*52f0*/  @!P0 BRA `(.L_x_107) ;  /* 0x0000004c00ec8947 */ /* 0x00efea0003800000 */
.L_x_245:
[----:B------:R-:W-:Y:S01]  /*5300*/  UMOV UR14, UR11 ;  /* 0x0000000b000e7c82 */ /* 0x000fe20008000000 */
[----:B------:R-:W-:Y:S05]  /*5310*/  BRA.U !UP0, `(.L_x_108) ;  /* 0x0000000108887547 */ /* 0x000fea000b800000 */
[----:B------:R-:W-:Y:S02]  /*5320*/  UIADD3 UR14, UPT, UPT, UR25, UR11, URZ ;  /* 0x0000000b190e7290 */ /* 0x000fe4000fffe0ff */
[----:B------:R-:W-:Y:S02]  /*5330*/  ULEA UR15, UR20, UR26, 0x6 ;  /* 0x0000001a140f7291 */ /* 0x000fe4000f8e30ff */
[----:B------:R-:W-:Y:S01]  /*5340*/  UPLOP3.LUT UP2, UPT, UPT, UPT, UPT, 0x40, 0x4 ;  /* 0x000000000004789c */ /* 0x000fe20003f4e870 */
[----:B------:R-:W-:Y:S01]  /*5350*/  UMOV UR12, UR21 ;  /* 0x00000015000c7c82 */ /* 0x000fe20008000000 */
[----:B------:R-:W-:-:S09]  /*5360*/  UMOV UR5, UR10 ;  /* 0x0000000a00057c82 */ /* 0x000fd20008000000 */
.L_x_111:
[----:B--2---:R-:W-:Y:S01]  /*5370*/  ULEA UR6, UR5, UR13, 0x3 ;  /* 0x0000000d05067291 */ /* 0x004fe2000f8e18ff */
[----:B---3--:R-:W-:Y:S11]  /*5380*/  @P2 BRA `(.L_x_109) ;  /* 0x00000000000c2947 */ /* 0x008ff60003800000 */
[----:B-1----:R-:W-:Y:S04]  /*5390*/  SHF.L.U32 R4, R2, 0x1f, RZ ;  /* 0x0000001f02047819 */ /* 0x002fe800000006ff */
[----:B------:R-:W1:Y:S02]  /*53a0*/  SYNCS.PHASECHK.TRANS64.TRYWAIT P0, [UR6], R4 ;  /* 0x00000004ff0075a7 */ /* 0x000e640008001106 */
[----:B-1----:R-:W-:Y:S05]  /*53b0*/  @!P0 BRA `(.L_x_110) ;  /* 0x0000004c00d48947 */ /* 0x002fea0003800000 */
.L_x_109:
[----:B------:R-:W-:Y:S01]  /*53c0*/  UISETP.NE.AND UP0, UPT, UR12, 0x1, UPT ;  /* 0x000000010c00788c */ /* 0x000fe2000bf05270 */
[----:B------:R-:W-:Y:S01]  /*53d0*/  PLOP3.LUT P2, PT, PT, PT, PT, 0x80, 0x8 ;  /* 0x000000000008781c */ /* 0x000fe20003f4f070 */
[----:B------:R-:W-:Y:S02]  /*53e0*/  UIADD3 UR4, UPT, UPT, UR5, 0x1, URZ ;  /* 0x0000000105047890 */ /* 0x000fe4000fffe0ff */
[----:B------:R-:W-:Y:S02]  /*53f0*/  ULEA UR8, UR5, UR18, 0x6 ;  /* 0x0000001205087291 */ /* 0x000fe4000f8e30ff */
[----:B------:R-:W-:Y:S01]  /*5400*/  UISETP.NE.AND UP1, UPT, UR4, 0x29, UPT ;  /* 0x000000290400788c */ /* 0x000fe2000bf25270 */
[----:B------:R-:W-:Y:S01]  /*5410*/  PLOP3.LUT P0, PT, PT, PT, UP0, 0x80, 0x8 ;  /* 0x000000000008781c */ /* 0x000fe20003f0f008 */
[----:B------:R-:W-:Y:S02]  /*5420*/  UIADD3 UR11, UPT, UPT, UR11, 0x1, URZ ;  /* 0x000000010b0b7890 */ /* 0x000fe4000fffe0ff */
[----:B------:R-:W-:Y:S02]  /*5430*/  USEL UR7, URZ, 0x1, UP1 ;  /* 0x00000001ff077887 */ /* 0x000fe40008800000 */
[----:B------:R-:W-:Y:S01]  /*5440*/  USEL UR10, UR4, URZ, UP1 ;  /* 0x000000ff040a7287 */ /* 0x000fe20008800000 */
[----:B------:R-:W-:Y:S01]  /*5450*/  UMOV UR9, 0xc0004010 ;  /* 0xc000401000097882 */ /* 0x000fe20000000000 */
[----:B------:R-:W-:Y:S02]  /*5460*/  UIADD3 UR12, UPT, UPT, UR12, -0x1, URZ ;  /* 0xffffffff0c0c7890 */ /* 0x000fe4000fffe0ff */
[----:B------:R-:W-:Y:S01]  /*5470*/  LOP3.LUT R2, R2, UR7, RZ, 0x3c, !PT ;  /* 0x0000000702027c12 */ /* 0x000fe2000f8e3cff */
[----:B------:R-:W-:Y:S01]  /*5480*/  @UP0 ULEA UR4, UR10, UR13, 0x3 ;  /* 0x0000000d0a040291 */ /* 0x000fe2000f8e18ff */
[----:B------:R-:W-:Y:S02]  /*5490*/  UMOV UR7, 0xc0004010 ;  /* 0xc000401000077882 */ /* 0x000fe40000000000 */
[----:B-1----:R-:W-:Y:S01]  /*54a0*/  @P0 SHF.L.U32 R0, R2, 0x1f, RZ ;  /* 0x0000001f02000819 */ /* 0x002fe200000006ff */
[----:B------:R-:W-:Y:S05]  /*54b0*/  UISETP.NE.AND UP0, UPT, UR11, UR14, UPT ;  /* 0x0000000e0b00728c */ /* 0x000fea000bf05270 */
[----:B------:R2:W3:Y:S01]  /*54c0*/  @P0 SYNCS.PHASECHK.TRANS64.TRYWAIT P2, [UR4], R0 ;  /* 0x00000000ff0005a7 */ /* 0x0004e20008041104 */
[----:B------:R-:W-:Y:S02]  /*54d0*/  UIADD3 UR4, UPT, UPT, UR6, 0x148, URZ ;  /* 0x0000014806047890 */ /* 0x000fe4000fffe0ff */
[----:B------:R-:W-:Y:S03]  /*54e0*/  ULEA UR6, UR5, UR17, 0x8 ;  /* 0x0000001105067291 */ /* 0x000fe6000f8e40ff */
[----:B------:R-:W-:Y:S06]  /*54f0*/  UMOV UR5, UR10 ;  /* 0x0000000a00057c82 */ /* 0x000fec0008000000 */
[----:B------:R2:W-:Y:S01]  /*5500*/  UTCQMMA.2CTA gdesc[UR6], gdesc[UR8], tmem[UR15], tmem[UR22], idesc[UR23], UP2 ;  /* 0x00ff1608060075ea */ /* 0x0005e2000920030f */
[----:B------:R-:W-:Y:S01]  /*5510*/  UPLOP3.LUT UP2, UPT, UPT, UPT, UPT, 0x80, 0x8 ;  /* 0x000000000008789c */ /* 0x000fe20003f4f070 */
[----:B------:R2:W-:Y:S01]  /*5520*/  UTCBAR.2CTA.MULTICAST [UR4], URZ, UR16 ;  /* 0x000000ff040073e9 */ /* 0x0005e20008200810 */
[----:B------:R-:W-:Y:S09]  /*5530*/  BRA.U UP0, `(.L_x_111) ;  /* 0xfffffffd008c7547 */ /* 0x000ff2000b83ffff */
.L_x_108:
[----:B--2---:R-:W-:Y:S01]  /*5540*/  UIADD3 UR4, UPT, UPT, UR19, 0x2d0, URZ ;  /* 0x000002d013047890 */ /* 0x004fe2000fffe0ff */
[----:B------:R-:W-:-:S08]  /*5550*/  UMOV UR11, UR14 ;  /* 0x0000000e000b7c82 */ /* 0x000fd00008000000 */
[----:B------:R2:W-:Y:S01]  /*5560*/  UTCBAR.2CTA.MULTICAST [UR4], URZ, UR24 ;  /* 0x000000ff040073e9 */ /* 0x0005e20008200818 */
[----:B------:R-:W-:Y:S02]  /*5570*/  NOP ;  /* 0x0000000000007918 */ /* 0x000fe40000000000 */
.L_x_106:
[----:B--2---:R-:W-:Y:S01]  /*5580*/  UIADD3 UR4, UPT, UPT, UR20, 0x1, URZ ;  /* 0x0000000114047890 */ /* 0x004fe2000fffe0ff */
[----:B------:R-:W-:-:S03]  /*5590*/  ISETP.NE.AND P0, PT, R8, 0x2, PT ;  /* 0x000000020800780c */ /* 0x000fc60003f05270 */
[----:B------:R-:W-:Y:S01]  /*55a0*/  UISETP.NE.AND UP0, UPT, UR4, 0x4, UPT ;  /* 0x000000040400788c */ /* 0x000fe2000bf05270 */
[----:B-1----:R-:W-:Y:S02]  /*55b0*/  SEL R0, RZ, 0x1, P0 ;  /* 0x00000001ff007807 */ /* 0x002fe40000000000 */
[----:B------:R-:W-:Y:S01]  /*55c0*/  SEL R8, R8, RZ, P0 ;  /* 0x000000ff08087207 */ /* 0x000fe20000000000 */
[----:B------:R-:W-:Y:S01]  /*55d0*/  USEL UR5, URZ, 0x1, UP0 ;  /* 0x00000001ff057887 */ /* 0x000fe20008000000 */
[----:B------:R-:W-:Y:S01]  /*55e0*/  LOP3.LUT R3, R3, R0, RZ, 0x3c, !PT ;  /* 0x0000000003037212 */ /* 0x000fe200078e3cff */
[----:B------:R-:W-:-:S04]  /*55f0*/  USEL UR20, UR4, URZ, UP0 ;  /* 0x000000ff04147287 */ /* 0x000fc80008000000 */
[----:B------:R-:W-:Y:S01]  /*5600*/  LOP3.LUT R9, R9, UR5, RZ, 0x3c, !PT ;  /* 0x0000000509097c12 */ /* 0x000fe2000f8e3cff */
[----:B------:R-:W-:Y:S07]  /*5610*/  @P1 BRA `(.L_x_112) ;  /* 0xfffffff800c41947 */ /* 0x000fee000383ffff */
[----:B------:R-:W1:Y:S01]  /*5620*/  S2UR UR8, SR_CgaCtaId ;  /* 0x00000000000879c3 */ /* 0x000e620000008800 */
[----:B------:R-:W-:Y:S01]  /*5630*/  ELECT P0, URZ, PT ;  /* 0x0000000000ff782f */ /* 0x000fe20003800000 */
[----:B------:R-:W-:Y:S01]  /*5640*/  HFMA2 R0, -RZ, RZ, 0, 5.9604644775390625e-08 ;  /* 0x00000001ff007431 */ /* 0x000fe200000001ff */
[----:B------:R-:W-:-:S05]  /*5650*/  UMOV UR4, 0x40 ;  /* 0x0000004000047882 */ /* 0x000fca0000000000 */
[----:B------:R-:W-:Y:S01]  /*5660*/  UVIRTCOUNT.DEALLOC.SMPOOL 0x80 ;  /* 0x000000800000784c */ /* 0x000fe20000000000 */
[----:B------:R-:W-:Y:S02]  /*5670*/  UISETP.NE.AND UP1, UPT, UR27, URZ, UPT ;  /* 0x000000ff1b00728c */ /* 0x000fe4000bf25270 */
[----:B-1----:R-:W-:-:S09]  /*5680*/  ULEA UR8, UR8, UR4, 0x18 ;  /* 0x0000000408087291 */ /* 0x002fd2000f8ec0ff */
[----:B------:R1:W-:Y:S01]  /*5690*/  @P0 STS.U8 [UR8+0x1c], R0 ;  /* 0x00001c00ff000988 */ /* 0x0003e20008000008 */
[----:B------:R-:W-:Y:S05]  /*56a0*/  BRA.U UP1, `(.L_x_113) ;  /* 0x0000000101a07547 */ /* 0x000fea000b800000 */
[----:B------:R-:W-:Y:S01]  /*56b0*/  UIADD3 UR7, UPT, UPT, UR13, 0x2f0, URZ ;  /* 0x000002f00d077890 */ /* 0x000fe2000fffe0ff */
[----:B------:R-:W-:-:S03]  /*56c0*/  SHF.L.U32 R2, R9, 0x1f, RZ ;  /* 0x0000001f09027819 */ /* 0x000fc600000006ff */
[----:B------:R-:W-:-:S09]  /*56d0*/  ULEA UR4, UR20, UR7, 0x3 ;  /* 0x0000000714047291 */ /* 0x000fd2000f8e18ff */
[----:B------:R-:W2:Y:S02]  /*56e0*/  SYNCS.PHASECHK.TRANS64.TRYWAIT P0, [UR4], R2 ;  /* 0x00000002ff0075a7 */ /* 0x000ea40008001104 */
[----:B--2---:R-:W-:Y:S05]  /*56f0*/  @!P0 BRA `(.L_x_114) ;  /* 0x0000004c001c8947 */ /* 0x004fea0003800000 */
.L_x_248:
        /* <DEDUP_REMOVED lines=9> */
.L_x_250:
        /* <DEDUP_REMOVED lines=9> */
.L_x_252:
[----:B------:R-:W-:-:S04]  /*5820*/  UIADD3 UR4, UPT, UPT, UR4, 0x1, URZ ;  /* 0x0000000104047890 */ /* 0x000fc8000fffe0ff */
[----:B------:R-:W-:-:S04]  /*5830*/  UISETP.NE.AND UP0, UPT, UR4, 0x4, UPT ;  /* 0x000000040400788c */ /* 0x000fc8000bf05270 */
[----:B------:R-:W-:Y:S02]  /*5840*/  USEL UR5, URZ, 0x1, UP0 ;  /* 0x00000001ff057887 */ /* 0x000fe40008000000 */
[----:B------:R-:W-:-:S04]  /*5850*/  USEL UR4, UR4, URZ, UP0 ;  /* 0x000000ff04047287 */ /* 0x000fc80008000000 */
[----:B------:R-:W-:Y:S01]  /*5860*/  ULEA UR4, UR4, UR7, 0x3 ;  /* 0x0000000704047291 */ /* 0x000fe2000f8e18ff */
[----:B------:R-:W-:-:S04]  /*5870*/  LOP3.LUT R2, R2, UR5, RZ, 0x3c, !PT ;  /* 0x0000000502027c12 */ /* 0x000fc8000f8e3cff */
[----:B------:R-:W-:Y:S01]  /*5880*/  SHF.L.U32 R2, R2, 0x1f, RZ ;  /* 0x0000001f02027819 */ /* 0x000fe200000006ff */
[----:B-1----:R-:W-:-:S04]  /*5890*/  IMAD.U32 R0, RZ, RZ, UR4 ;  /* 0x00000004ff007e24 */ /* 0x002fc8000f8e00ff */
[----:B------:R1:W2:Y:S03]  /*58a0*/  SYNCS.PHASECHK.TRANS64.TRYWAIT P0, [R0+URZ], R2 ;  /* 0x00000002000075a7 */ /* 0x0002a600080011ff */
[----:B--2---:R-:W-:Y:S05]  /*58b0*/  @!P0 NANOSLEEP.SYNCS 0x989680 ;  /* 0x009896800000895d */ /* 0x004fea0003900000 */
[----:B------:R-:W2:Y:S02]  /*58c0*/  @!P0 SYNCS.PHASECHK.TRANS64 P0, [R0+URZ], R2 ;  /* 0x00000002000085a7 */ /* 0x000ea400080010ff */
[----:B--2---:R-:W-:Y:S05]  /*58d0*/  @P0 BRA `(.L_x_117) ;  /* 0x0000000000200947 */ /* 0x004fea0003800000 */
.L_x_118:
[----:B--2---:R2:W4:Y:S02]  /*58e0*/  SYNCS.PHASECHK.TRANS64.TRYWAIT P0, [R0+URZ], R2 ;  /* 0x00000002000075a7 */ /* 0x00452400080011ff */
[----:B----4-:R-:W-:Y:S05]  /*58f0*/  @!P0 NANOSLEEP.SYNCS 0x989680 ;  /* 0x009896800000895d */ /* 0x010fea0003900000 */
[----:B------:R-:W4:Y:S02]  /*5900*/  @!P0 SYNCS.PHASECHK.TRANS64 P0, [R0+URZ], R2 ;  /* 0x00000002000085a7 */ /* 0x000f2400080010ff */
[----:B----4-:R-:W-:Y:S05]  /*5910*/  @!P0 BRA `(.L_x_118) ;  /* 0xfffffffc00f08947 */ /* 0x010fea000383ffff */
[----:B------:R-:W-:Y:S05]  /*5920*/  BRA `(.L_x_117) ;  /* 0x00000000000c7947 */ /* 0x000fea0003800000 */
.L_x_113:
[----:B------:R-:W-:-:S04]  /*5930*/  UIADD3 UR4, UPT, UPT, UR13, 0x330, URZ ;  /* 0x000003300d047890 */ /* 0x000fc8000fffe0ff */
[----:B------:R-:W-:-:S09]  /*5940*/  UPRMT UR4, UR29, 0x654, UR4 ;  /* 0x000006541d047896 */ /* 0x000fd20008000004 */
[----:B------:R-:W-:Y:S03]  /*5950*/  SYNCS.ARRIVE.TRANS64.RED.A1T0 RZ, [UR4], RZ ;  /* 0x000000ffffff79a7 */ /* 0x000fe60008100404 */
.L_x_117:
[----:B-12---:R-:W-:Y:S01]  /*5960*/  SHF.L.U32 R2, RZ, 0x1f, RZ ;  /* 0x0000001fff027819 */ /* 0x006fe200000006ff */
[----:B------:R-:W-:Y:S01]  /*5970*/  UIADD3 UR4, UPT, UPT, UR13, 0x330, URZ ;  /* 0x000003300d047890 */ /* 0x000fe2000fffe0ff */
[----:B------:R-:W-:Y:S02]  /*5980*/  PLOP3.LUT P0, PT, PT, PT, UP1, 0x80, 0x8 ;  /* 0x000000000008781c */ /* 0x000fe40003f0f018 */
[----:B------:R-:W1:Y:S02]  /*5990*/  SYNCS.PHASECHK.TRANS64.TRYWAIT P1, [UR13+0x330], R2 ;  /* 0x00033002ff0075a7 */ /* 0x000e64000802110d */
[----:B-1----:R-:W-:Y:S09]  /*59a0*/  @!P1 BRA `(.L_x_119) ;  /* 0x0000004800b89947 */ /* 0x002ff20003800000 */
.L_x_254:
[----:B------:R-:W-:Y:S01]  /*59b0*/  @!UP1 UPRMT UR4, UR29, 0x654, UR4 ;  /* 0x000006541d049896 */ /* 0x000fe20008000004 */
[----:B------:R-:W-:Y:S01]  /*59c0*/  UMOV UR5, 0xffff ;  /* 0x0000ffff00057882 */ /* 0x000fe20000000000 */
[----:B------:R-:W-:-:S07]  /*59d0*/  UMOV UR6, 0x1 ;  /* 0x0000000100067882 */ /* 0x000fce0000000000 */
[----:B------:R-:W-:Y:S01]  /*59e0*/  @!P0 SYNCS.ARRIVE.TRANS64.RED.A1T0 RZ, [UR4], RZ ;  /* 0x000000ffffff89a7 */ /* 0x000fe20008100404 */
[----:B------:R-:W-:Y:S01]  /*59f0*/  NOP ;  /* 0x0000000000007918 */ /* 0x000fe20000000000 */
[----:B-1----:R-:W1:Y:S01]  /*5a00*/  LDS R0, [UR8+0x14] ;  /* 0x00001408ff007984 */ /* 0x002e620008000800 */
[----:B------:R-:W-:-:S04]  /*5a10*/  ULOP3.LUT UR4, UR26, 0xffff, URZ, 0xc0, !UPT ;  /* 0x0000ffff1a047892 */ /* 0x000fc8000f8ec0ff */
[----:B------:R-:W-:-:S04]  /*5a20*/  USHF.R.U32.HI UR4, URZ, 0x5, UR4 ;  /* 0x00000005ff047899 */ /* 0x000fc80008011604 */
[----:B------:R-:W-:Y:S02]  /*5a30*/  USHF.L.U32 UR5, UR5, UR4, URZ ;  /* 0x0000000405057299 */ /* 0x000fe400080006ff */
[----:B------:R-:W-:-:S04]  /*5a40*/  USHF.L.U32 UR4, UR6, UR4, URZ ;  /* 0x0000000406047299 */ /* 0x000fc800080006ff */
[----:B-1----:R-:W-:-:S04]  /*5a50*/  LOP3.LUT R0, R0, UR5, RZ, 0xc0, !PT ;  /* 0x0000000500007c12 */ /* 0x002fc8000f8ec0ff */
[----:B------:R-:W-:-:S13]  /*5a60*/  ISETP.NE.AND P0, PT, R0, UR5, PT ;  /* 0x0000000500007c0c */ /* 0x000fda000bf05270 */
[----:B------:R-:W-:Y:S05]  /*5a70*/  @P0 BRA `(.L_x_120) ;  /* 0x0000000000580947 */ /* 0x000fea0003800000 */
[----:B------:R-:W1:Y:S02]  /*5a80*/  LDS R0, [UR8+0x18] ;  /* 0x00001808ff007984 */ /* 0x000e640008000800 */
[----:B-1----:R-:W-:-:S04]  /*5a90*/  LOP3.LUT R0, R0, UR4, RZ, 0xc0, !PT ;  /* 0x0000000400007c12 */ /* 0x002fc8000f8ec0ff */
[----:B------:R-:W-:-:S13]  /*5aa0*/  ISETP.NE.AND P0, PT, R0, UR4, PT ;  /* 0x0000000400007c0c */ /* 0x000fda000bf05270 */
[----:B------:R-:W-:Y:S05]  /*5ab0*/  @P0 BRA `(.L_x_121) ;  /* 0x00000000003c0947 */ /* 0x000fea0003800000 */
[----:B------:R-:W1:Y:S01]  /*5ac0*/  S2R R2, SR_LANEID ;  /* 0x0000000000027919 */ /* 0x000e620000000000 */
[----:B------:R-:W-:-:S06]  /*5ad0*/  ULOP3.LUT UR5, URZ, UR5, URZ, 0x33, !UPT ;  /* 0x00000005ff057292 */ /* 0x000fcc000f8e33ff */
[----:B------:R-:W-:-:S04]  /*5ae0*/  IMAD.U32 R0, RZ, RZ, UR5 ;  /* 0x00000005ff007e24 */ /* 0x000fc8000f8e00ff */
[----:B------:R2:W4:Y:S02]  /*5af0*/  REDUX UR7, R0 ;  /* 0x00000000000773c4 */ /* 0x0005240000000000 */
[----:B------:R1:W-:Y:S01]  /*5b00*/  UTCATOMSWS.AND URZ, UR5 ;  /* 0x0000000500ff79e3 */ /* 0x0003e20008000000 */
[----:B--2---:R-:W-:Y:S01]  /*5b10*/  LOP3.LUT R0, RZ, UR4, RZ, 0x33, !PT ;  /* 0x00000004ff007c12 */ /* 0x004fe2000f8e33ff */
[----:B------:R-:W-:Y:S02]  /*5b20*/  VOTEU.ANY UR4, UPT, PT ;  /* 0x0000000000047886 */ /* 0x000fe400038e0100 */
[----:B------:R-:W-:Y:S02]  /*5b30*/  UFLO.U32 UR4, UR4 ;  /* 0x00000004000472bd */ /* 0x000fe400080e0000 */
[----:B------:R-:W2:Y:S04]  /*5b40*/  REDUX UR6, R0 ;  /* 0x00000000000673c4 */ /* 0x000ea80000000000 */
[----:B-1----:R-:W-:-:S02]  /*5b50*/  ISETP.EQ.U32.AND P0, PT, R2, UR4, PT ;  /* 0x0000000402007c0c */ /* 0x002fc4000bf02070 */
[----:B----4-:R-:W-:-:S11]  /*5b60*/  MOV R2, UR7 ;  /* 0x0000000700027c02 */ /* 0x010fd60008000f00 */
[----:B------:R1:W-:Y:S01]  /*5b70*/  @P0 ATOMS.AND RZ, [UR8+0x14], R2 ;  /* 0x00001402ffff098c */ /* 0x0003e2000a800008 */
[----:B--2---:R-:W-:-:S05]  /*5b80*/  IMAD.U32 R0, RZ, RZ, UR6 ;  /* 0x00000006ff007e24 */ /* 0x004fca000f8e00ff */
[----:B------:R1:W-:Y:S01]  /*5b90*/  @P0 ATOMS.AND RZ, [UR8+0x18], R0 ;  /* 0x00001800ffff098c */ /* 0x0003e2000a800008 */
[----:B------:R-:W-:Y:S05]  /*5ba0*/  BRA `(.L_x_122) ;  /* 0x0000000000147947 */ /* 0x000fea0003800000 */
.L_x_121:
[----:B------:R-:W-:Y:S02]  /*5bb0*/  MOV R2, 0x5bd0 ;  /* 0x00005bd000027802 */ /* 0x000fe40000000f00 */
[----:B---3-5:R-:W-:Y:S05]  /*5bc0*/  CALL.REL.NOINC `($__internal_0_$__cuda_sm10x_tcgen05_guardrail_trap_col_being_dealloced_not_returned_by_alloc) ;  /* 0x0000004800cc7944 */ /* 0x028fea0003c00000 */
[----:B------:R-:W-:Y:S05]  /*5bd0*/  BRA `(.L_x_122) ;  /* 0x0000000000087947 */ /* 0x000fea0003800000 */
.L_x_120:
[----:B------:R-:W-:Y:S02]  /*5be0*/  MOV R2, 0x5c00 ;  /* 0x00005c0000027802 */ /* 0x000fe40000000f00 */
[----:B---3-5:R-:W-:Y:S05]  /*5bf0*/  CALL.REL.NOINC `($__internal_2_$__cuda_sm10x_tcgen05_guardrail_trap_unallocated_columns_being_dealloced) ;  /* 0x0000004800d87944 */ /* 0x028fea0003c00000 */
.L_x_122:
[----:B------:R-:W-:Y:S01]  /*5c00*/  NOP ;  /* 0x0000000000007918 */ /* 0x000fe20000000000 */
[----:B------:R-:W-:Y:S05]  /*5c10*/  EXIT ;  /* 0x000000000000794d */ /* 0x000fea0003800000 */
.L_x_93:
[----:B------:R-:W-:-:S09]  /*5c20*/  UISETP.NE.OR UP0, UPT, UR13, 0x3, !UP4 ;  /* 0x000000030d00788c */ /* 0x000fd2000e705670 */
[----:B------:R-:W-:Y:S05]  /*5c30*/  BRA.U UP0, `(.L_x_123) ;  /* 0x0000000d00347547 */ /* 0x000fea000b800000 */
[----:B------:R-:W2:Y:S01]  /*5c40*/  LDCU.64 UR4, c[0x0][0x888] ;  /* 0x00011100ff0477ac */ /* 0x000ea20008000a00 */
[----:B------:R-:W3:Y:S01]  /*5c50*/  S2UR UR10, SR_CgaCtaId ;  /* 0x00000000000a79c3 */ /* 0x000ee20000008800 */
[----:B------:R-:W-:Y:S02]  /*5c60*/  HFMA2 R9, -RZ, RZ, 0, 0 ;  /* 0x00000000ff097431 */ /* 0x000fe400000001ff */
[----:B------:R-:W-:Y:S01]  /*5c70*/  IMAD.MOV.U32 R11, RZ, RZ, 0x1 ;  /* 0x00000001ff0b7424 */ /* 0x000fe200078e00ff */
[----:B------:R-:W4:Y:S01]  /*5c80*/  LDCU UR33, c[0x0][0x370] ;  /* 0x00006e00ff2177ac */ /* 0x000f220008000800 */
[----:B------:R-:W-:Y:S01]  /*5c90*/  IMAD.MOV.U32 R10, RZ, RZ, RZ ;  /* 0x000000ffff0a7224 */ /* 0x000fe200078e00ff */
[----:B------:R-:W-:Y:S01]  /*5ca0*/  MOV R8, 0x2000 ;  /* 0x0000200000087802 */ /* 0x000fe20000000f00 */
[----:B------:R-:W4:Y:S01]  /*5cb0*/  LDCU.128 UR28, c[0x0][0xb10] ;  /* 0x00016200ff1c77ac */ /* 0x000f220008000c00 */
[----:B------:R-:W1:Y:S01]  /*5cc0*/  LDC.64 R12, c[0x0][0x348] ;  /* 0x0000d200ff0c7b82 */ /* 0x000e620000000a00 */
[----:B------:R-:W3:Y:S01]  /*5cd0*/  LDCU UR32, c[0x0][0x374] ;  /* 0x00006e80ff2077ac */ /* 0x000ee20008000800 */
[----:B------:R-:W3:Y:S01]  /*5ce0*/  LDCU.64 UR26, c[0x0][0x890] ;  /* 0x00011200ff1a77ac */ /* 0x000ee20008000a00 */
[----:B--2---:R-:W-:Y:S01]  /*5cf0*/  UISETP.NE.U32.AND UP0, UPT, UR4, URZ, UPT ;  /* 0x000000ff0400728c */ /* 0x004fe2000bf05070 */
[----:B------:R-:W2:Y:S01]  /*5d00*/  LDCU UR16, c[0x0][0xb0c] ;  /* 0x00016180ff1077ac */ /* 0x000ea20008000800 */
[----:B------:R-:W2:Y:S01]  /*5d10*/  LDCU UR38, c[0x0][0xb20] ;  /* 0x00016400ff2677ac */ /* 0x000ea20008000800 */
[----:B------:R-:W2:Y:S01]  /*5d20*/  LDCU UR4, c[0x0][0xb30] ;  /* 0x00016600ff0477ac */ /* 0x000ea20008000800 */
[----:B------:R-:W-:Y:S01]  /*5d30*/  UMOV UR17, 0x400 ;  /* 0x0000040000117882 */ /* 0x000fe20000000000 */
[----:B----4-:R-:W-:-:S02]  /*5d40*/  UIMAD.WIDE.U32 UR6, UR33, UR28, URZ ;  /* 0x0000001c210672a5 */ /* 0x010fc4000f8e00ff */
[----:B---3--:R-:W-:Y:S02]  /*5d50*/  UIMAD.WIDE.U32 UR8, UR32, UR31, URZ ;  /* 0x0000001f200872a5 */ /* 0x008fe4000f8e00ff */
[----:B------:R-:W-:Y:S02]  /*5d60*/  ULEA UR17, UR10, UR17, 0x18 ;  /* 0x000000110a117291 */ /* 0x000fe4000f8ec0ff */
[----:B------:R-:W-:Y:S02]  /*5d70*/  UISETP.NE.U32.AND UP6, UPT, UR26, URZ, UPT ;  /* 0x000000ff1a00728c */ /* 0x000fe4000bfc5070 */
[----:B------:R-:W-:Y:S02]  /*5d80*/  UIADD3 UR34, UPT, UPT, UR17, 0x290, URZ ;  /* 0x0000029011227890 */ /* 0x000fe4000fffe0ff */
[----:B------:R-:W-:Y:S02]  /*5d90*/  UISETP.NE.AND.EX UP5, UPT, UR5, URZ, UPT, UP0 ;  /* 0x000000ff0500728c */ /* 0x000fe4000bfa5300 */
[----:B------:R-:W-:Y:S01]  /*5da0*/  UISETP.NE.AND UP0, UPT, UR42, 0x1, UPT ;  /* 0x000000012a00788c */ /* 0x000fe2000bf05270 */
[----:B------:R-:W-:Y:S01]  /*5db0*/  UMOV UR6, UR7 ;  /* 0x0000000700067c82 */ /* 0x000fe20008000000 */
[----:B------:R-:W-:Y:S01]  /*5dc0*/  UMOV UR35, UR9 ;  /* 0x0000000900237c82 */ /* 0x000fe20008000000 */
[----:B--2---:R-:W-:-:S02]  /*5dd0*/  UISETP.NE.AND UP0, UPT, UR16, 0x1, UPT ;  /* 0x000000011000788c */ /* 0x004fc4000bf05270 */
[----:B------:R-:W-:Y:S02]  /*5de0*/  UPLOP3.LUT UP4, UPT, UPT, UPT, UPT, 0x40, 0x4 ;  /* 0x000000000004789c */ /* 0x000fe40003f8e870 */
[----:B------:R-:W-:Y:S01]  /*5df0*/  UISETP.GE.AND UP2, UPT, UR42, 0x1, UPT ;  /* 0x000000012a00788c */ /* 0x000fe2000bf46270 */
[----:B------:R-:W2:Y:S01]  /*5e00*/  LDCU.64 UR14, c[0x0][0xb28] ;  /* 0x00016500ff0e77ac */ /* 0x000ea20008000a00 */
[----:B------:R-:W-:Y:S02]  /*5e10*/  UISETP.NE.AND.EX UP6, UPT, UR27, URZ, UPT, UP6 ;  /* 0x000000ff1b00728c */ /* 0x000fe4000bfc5360 */
[----:B------:R-:W-:Y:S02]  /*5e20*/  UPRMT UR34, UR10, 0x654, UR34 ;  /* 0x000006540a227896 */ /* 0x000fe40008000022 */
[----:B------:R-:W-:Y:S02]  /*5e30*/  USHF.R.U32.HI UR37, URZ, UR29, UR6 ;  /* 0x0000001dff257299 */ /* 0x000fe40008011606 */
[----:B------:R-:W-:-:S02]  /*5e40*/  USHF.R.U32.HI UR35, URZ, UR38, UR35 ;  /* 0x00000026ff237299 */ /* 0x000fc40008011623 */
[----:B------:R-:W-:Y:S02]  /*5e50*/  UISETP.NE.AND UP0, UPT, UR30, 0x1, UPT ;  /* 0x000000011e00788c */ /* 0x000fe4000bf05270 */
[----:B-1----:R-:W-:-:S11]  /*5e60*/  UISETP.NE.AND UP3, UPT, UR4, 0x1, UPT ;  /* 0x000000010400788c */ /* 0x002fd6000bf65270 */
.L_x_131:
[C---:B------:R-:W-:Y:S02]  /*5e70*/  LEA R3, R10.reuse, UR17, 0x3 ;  /* 0x000000110a037c11 */ /* 0x040fe4000f8e18ff */
[----:B------:R-:W-:Y:S02]  /*5e80*/  SHF.L.U32 R0, R9, 0x1f, RZ ;  /* 0x0000001f09007819 */ /* 0x000fe400000006ff */
[----:B------:R-:W-:Y:S02]  /*5e90*/  LEA R4, R10, UR17, 0x4 ;  /* 0x000000110a047c11 */ /* 0x000fe4000f8e20ff */
[----:B-1----:R-:W1:Y:S02]  /*5ea0*/  SYNCS.PHASECHK.TRANS64.TRYWAIT P0, [R3+URZ+0x2b0], R0 ;  /* 0x0002b000030075a7 */ /* 0x002e6400080011ff */
[----:B-1----:R-:W-:Y:S05]  /*5eb0*/  @!P0 BRA `(.L_x_124) ;  /* 0x00000044008c8947 */ /* 0x002fea0003800000 */
.L_x_255:
[----:B------:R-:W3:Y:S01]  /*5ec0*/  LDS.128 R4, [R4+0x340] ;  /* 0x0003400004047984 */ /* 0x000ee20000000c00 */
[----:B------:R-:W-:Y:S01]  /*5ed0*/  UISETP.GE.AND UP0, UPT, UR42, 0x1, UPT ;  /* 0x000000012a00788c */ /* 0x000fe2000bf06270 */
[----:B------:R-:W-:Y:S01]  /*5ee0*/  @!PT LDS RZ, [RZ] ;  /* 0x00000000fffff984 */ /* 0x000fe20000000800 */
[----:B------:R-:W-:Y:S01]  /*5ef0*/  @!PT LDS RZ, [RZ] ;  /* 0x00000000fffff984 */ /* 0x000fe20000000800 */
[----:B------:R-:W-:Y:S01]  /*5f00*/  @!PT LDS RZ, [RZ] ;  /* 0x00000000fffff984 */ /* 0x000fe20000000800 */
[----:B------:R-:W-:Y:S01]  /*5f10*/  @!PT LDS RZ, [RZ] ;  /* 0x00000000fffff984 */ /* 0x000fe20000000800 */
[----:B------:R4:W-:Y:S06]  /*5f20*/  MEMBAR.ALL.CTA ;  /* 0x0000000000007992 */ /* 0x0009ec0000008000 */
[----:B----4-:R-:W4:Y:S01]  /*5f30*/  FENCE.VIEW.ASYNC.S ;  /* 0x00000000000073c6 */ /* 0x010f220000000000 */
[----:B---3--:R-:W-:Y:S11]  /*5f40*/  LOP3.LUT P0, RZ, R6, 0x1, RZ, 0xc0, !PT ;  /* 0x0000000106ff7812 */ /* 0x008ff6000780c0ff */
[----:B------:R-:W-:Y:S02]  /*5f50*/  @!UPT UIADD3 URZ, UPT, UPT, URZ, URZ, URZ ;  /* 0x000000fffffff290 */ /* 0x000fe4000fffe0ff */
[----:B----4-:R-:W-:Y:S01]  /*5f60*/  VOTEU.ANY UP2, P0 ;  /* 0x0000000000ff7886 */ /* 0x010fe20000040100 */
[----:B------:R-:W-:Y:S11]  /*5f70*/  PLOP3.LUT P0, PT, PT, PT, UP2, 0x80, 0x8 ;  /* 0x000000000008781c */ /* 0x000ff60003f0f028 */
[----:B------:R-:W-:Y:S02]  /*5f80*/  @!UPT UIADD3 URZ, UPT, UPT, URZ, URZ, URZ ;  /* 0x000000fffffff290 */ /* 0x000fe4000fffe0ff */
[----:B-1----:R-:W-:Y:S02]  /*5f90*/  @P0 SHF.R.U32.HI R0, RZ, 0x10, R5 ;  /* 0x00000010ff000819 */ /* 0x002fe40000011605 */
[----:B------:R-:W-:Y:S02]  /*5fa0*/  @P0 MOV R2, R4 ;  /* 0x0000000400020202 */ /* 0x000fe40000000f00 */
[----:B------:R-:W-:Y:S01]  /*5fb0*/  @P0 R2UR UR4, R0 ;  /* 0x00000000000402ca */ /* 0x000fe200000e0000 */
[----:B------:R-:W-:Y:S01]  /*5fc0*/  VIADD R0, R3, 0x2c0 ;  /* 0x000002c003007836 */ /* 0x000fe20000000000 */
[----:B------:R-:W-:Y:S02]  /*5fd0*/  @P0 LOP3.LUT R4, R5, 0xffff, RZ, 0xc0, !PT ;  /* 0x0000ffff05040812 */ /* 0x000fe400078ec0ff */
[----:B------:R-:W-:Y:S02]  /*5fe0*/  @P0 R2UR UR6, R2 ;  /* 0x00000000020602ca */ /* 0x000fe400000e0000 */
[----:B------:R-:W-:Y:S02]  /*5ff0*/  PRMT R0, RZ, 0x654, R0 ;  /* 0x00000654ff007816 */ /* 0x000fe40000000000 */
[----:B------:R-:W-:Y:S02]  /*6000*/  @P0 R2UR UR5, R4 ;  /* 0x00000000040502ca */ /* 0x000fe400000e0000 */
[----:B------:R1:W-:Y:S03]  /*6010*/  SYNCS.ARRIVE.TRANS64.RED.A1T0 RZ, [R0+URZ], RZ ;  /* 0x000000ff00ff79a7 */ /* 0x0003e600081004ff */
[----:B------:R-:W-:Y:S04]  /*6020*/  @UP2 UMOV UR25, UR4 ;  /* 0x0000000400192c82 */ /* 0x000fe80008000000 */
[----:B------:R-:W-:Y:S04]  /*6030*/  @UP2 UMOV UR13, UR6 ;  /* 0x00000006000d2c82 */ /* 0x000fe80008000000 */
[----:B------:R-:W-:Y:S01]  /*6040*/  @UP2 UMOV UR7, UR5 ;  /* 0x0000000500072c82 */ /* 0x000fe20008000000 */
[----:B------:R-:W-:Y:S05]  /*6050*/  BRA.U !UP0, `(.L_x_125) ;  /* 0x0000000108c07547 */ /* 0x000fea000b800000 */
[----:B------:R-:W-:Y:S02]  /*6060*/  UIMAD.WIDE.U32 UR10, UR7, UR31, URZ ;  /* 0x0000001f070a72a5 */ /* 0x000fe4000f8e00ff */
[----:B------:R-:W-:Y:S02]  /*6070*/  UP2UR UR12, UPR, URZ, 0x4 ;  /* 0x00000004ff0c7883 */ /* 0x000fe40008000000 */
[----:B------:R-:W-:Y:S02]  /*6080*/  UISETP.NE.AND UP2, UPT, UR30, 0x1, UPT ;  /* 0x000000011e00788c */ /* 0x000fe4000bf45270 */
[----:B------:R-:W-:Y:S02]  /*6090*/  UIMAD.WIDE.U32 UR18, UR13, UR28, URZ ;  /* 0x0000001c0d1272a5 */ /* 0x000fe4000f8e00ff */
[----:B------:R-:W-:Y:S02]  /*60a0*/  USEL UR4, UR32, UR35, !UP2 ;  /* 0x0000002320047287 */ /* 0x000fe4000d000000 */
[----:B------:R-:W-:Y:S02]  /*60b0*/  UISETP.NE.AND UP0, UPT, UR16, 0x1, UPT ;  /* 0x000000011000788c */ /* 0x000fe4000bf05270 */
[----:B------:R-:W-:Y:S02]  /*60c0*/  UP2UR UR24, UPR, URZ, 0x2 ;  /* 0x00000002ff187883 */ /* 0x000fe40008000000 */
[----:B------:R-:W-:Y:S02]  /*60d0*/  UISETP.NE.AND UP1, UPT, UR42, 0x1, UPT ;  /* 0x000000012a00788c */ /* 0x000fe4000bf25270 */
[----:B--2---:R-:W-:Y:S02]  /*60e0*/  UIMAD.WIDE.U32 UR20, UR4, UR14, URZ ;  /* 0x0000000e041472a5 */ /* 0x004fe4000f8e00ff */
[----:B------:R-:W-:Y:S01]  /*60f0*/  USEL UR8, UR33, UR37, !UP0 ;  /* 0x0000002521087287 */ /* 0x000fe2000c000000 */
[----:B------:R-:W-:Y:S02]  /*6100*/  UMOV UR5, UR11 ;  /* 0x0000000b00057c82 */ /* 0x000fe40008000000 */
[----:B------:R-:W-:Y:S02]  /*6110*/  USHF.R.U32.HI UR6, URZ, UR38, UR5 ;  /* 0x00000026ff067299 */ /* 0x000fe40008011605 */
[----:B------:R-:W-:Y:S02]  /*6120*/  UIMAD.WIDE.U32 UR22, UR8, UR14, URZ ;  /* 0x0000000e081672a5 */ /* 0x000fe4000f8e00ff */
[----:B------:R-:W-:Y:S02]  /*6130*/  USEL UR6, UR7, UR6, !UP2 ;  /* 0x0000000607067287 */ /* 0x000fe4000d000000 */
[----:B------:R-:W-:Y:S02]  /*6140*/  UISETP.NE.AND UP2, UPT, UR12, URZ, UPT ;  /* 0x000000ff0c00728c */ /* 0x000fe4000bf45270 */
[----:B------:R-:W-:Y:S01]  /*6150*/  UIMAD.WIDE.U32 UR10, UR6, UR14, URZ ;  /* 0x0000000e060a72a5 */ /* 0x000fe2000f8e00ff */
[----:B------:R-:W-:Y:S02]  /*6160*/  UMOV UR5, UR19 ;  /* 0x0000001300057c82 */ /* 0x000fe40008000000 */
[----:B------:R-:W-:Y:S03]  /*6170*/  USHF.R.U32.HI UR9, URZ, UR29, UR5 ;  /* 0x0000001dff097299 */ /* 0x000fe60008011605 */
[----:B------:R-:W-:Y:S02]  /*6180*/  UMOV UR5, UR21 ;  /* 0x0000001500057c82 */ /* 0x000fe40008000000 */
[----:B------:R-:W-:Y:S03]  /*6190*/  @UP1 USHF.R.U32.HI UR4, URZ, UR15, UR5 ;  /* 0x0000000fff041299 */ /* 0x000fe60008011605 */
[----:B------:R-:W-:Y:S01]  /*61a0*/  UMOV UR5, UR23 ;  /* 0x0000001700057c82 */ /* 0x000fe20008000000 */
[----:B------:R-:W-:Y:S02]  /*61b0*/  UIMAD UR4, UR42, UR4, URZ ;  /* 0x000000042a0472a4 */ /* 0x000fe4000f8e02ff */
[----:B------:R-:W-:Y:S02]  /*61c0*/  @UP1 USHF.R.U32.HI UR8, URZ, UR15, UR5 ;  /* 0x0000000fff081299 */ /* 0x000fe40008011605 */
[----:B------:R-:W-:Y:S02]  /*61d0*/  USEL UR5, UR13, UR9, !UP0 ;  /* 0x000000090d057287 */ /* 0x000fe4000c000000 */
[----:B------:R-:W-:Y:S02]  /*61e0*/  UIMAD UR9, UR42, UR8, URZ ;  /* 0x000000082a0972a4 */ /* 0x000fe4000f8e02ff */
[----:B------:R-:W-:Y:S03]  /*61f0*/  UISETP.GE.AND UP0, UPT, UR6, UR4, UPT ;  /* 0x000000040600728c */ /* 0x000fe6000bf06270 */
[----:B------:R-:W-:Y:S01]  /*6200*/  UMOV UR4, UR11 ;  /* 0x0000000b00047c82 */ /* 0x000fe20008000000 */
[----:B------:R-:W-:Y:S02]  /*6210*/  UISETP.GE.OR UP0, UPT, UR5, UR9, UP0 ;  /* 0x000000090500728c */ /* 0x000fe40008706670 */
[----:B------:R-:W-:Y:S02]  /*6220*/  USHF.R.U32.HI UR4, URZ, UR15, UR4 ;  /* 0x0000000fff047299 */ /* 0x000fe40008011604 */
[----:B------:R-:W-:Y:S02]  /*6230*/  UIMAD.WIDE.U32 UR10, UR5, UR14, URZ ;  /* 0x0000000e050a72a5 */ /* 0x000fe4000f8e00ff */
[----:B------:R-:W-:Y:S04]  /*6240*/  USEL UR12, UR6, UR4, !UP1 ;  /* 0x00000004060c7287 */ /* 0x000fe8000c800000 */
[----:B------:R-:W-:Y:S01]  /*6250*/  UIADD3 UR9, UPT, UPT, -UR12, URZ, URZ ;  /* 0x000000ff0c097290 */ /* 0x000fe2000fffe1ff */
[----:B------:R-:W-:Y:S02]  /*6260*/  @!UP0 UMOV UR4, UR11 ;  /* 0x0000000b00048c82 */ /* 0x000fe40008000000 */
[----:B------:R-:W-:Y:S02]  /*6270*/  @!UP0 USHF.R.U32.HI UR4, URZ, UR15, UR4 ;  /* 0x0000000fff048299 */ /* 0x000fe40008011604 */
[----:B------:R-:W-:Y:S02]  /*6280*/  UIMAD UR9, UR42, UR9, UR6 ;  /* 0x000000092a0972a4 */ /* 0x000fe4000f8e0206 */
[----:B------:R-:W-:Y:S02]  /*6290*/  @!UP0 USEL UR4, UR5, UR4, !UP1 ;  /* 0x0000000405048287 */ /* 0x000fe4000c800000 */
[----:B------:R-:W-:Y:S02]  /*62a0*/  UISETP.NE.AND UP1, UPT, UR24, URZ, UPT ;  /* 0x000000ff1800728c */ /* 0x000fe4000bf25270 */
[----:B------:R-:W-:Y:S02]  /*62b0*/  @!UP0 UIMAD UR9, UR8, UR9, UR4 ;  /* 0x00000009080982a4 */ /* 0x000fe4000f8e0204 */
[----:B------:R-:W-:Y:S02]  /*62c0*/  @!UP0 UIADD3 UR10, UPT, UPT, UR12, -UR4, URZ ;  /* 0x800000040c0a8290 */ /* 0x000fe4000fffe0ff */
[----:B------:R-:W-:Y:S02]  /*62d0*/  UIADD3 UR4, UPT, UPT, -UR5, URZ, URZ ;  /* 0x000000ff05047290 */ /* 0x000fe4000fffe1ff */
[----:B------:R-:W-:Y:S02]  /*62e0*/  UIADD3 UR8, UPT, UPT, -UR6, URZ, URZ ;  /* 0x000000ff06087290 */ /* 0x000fe4000fffe1ff */
[----:B------:R-:W-:Y:S02]  /*62f0*/  @!UP0 UIMAD UR6, UR10, UR42, UR5 ;  /* 0x0000002a0a0682a4 */ /* 0x000fe4000f8e0205 */
[----:B------:R-:W-:Y:S02]  /*6300*/  UIMAD UR13, UR16, UR4, UR13 ;  /* 0x00000004100d72a4 */ /* 0x000fe4000f8e020d */
[----:B------:R-:W-:Y:S01]  /*6310*/  UIMAD UR7, UR30, UR8, UR7 ;  /* 0x000000081e0772a4 */ /* 0x000fe2000f8e0207 */
[----:B------:R-:W-:Y:S02]  /*6320*/  @!UP0 UMOV UR5, UR9 ;  /* 0x0000000900058c82 */ /* 0x000fe40008000000 */
[----:B------:R-:W-:Y:S02]  /*6330*/  UIMAD UR13, UR5, UR16, UR13 ;  /* 0x00000010050d72a4 */ /* 0x000fe4000f8e020d */
[----:B------:R-:W-:Y:S11]  /*6340*/  UIMAD UR7, UR6, UR30, UR7 ;  /* 0x0000001e060772a4 */ /* 0x000ff6000f8e0207 */
[----:B------:R-:W-:Y:S01]  /*6350*/  @!UPT UIADD3 URZ, UPT, UPT, URZ, URZ, URZ ;  /* 0x000000fffffff290 */ /* 0x000fe2000fffe0ff */
.L_x_125:
[----:B------:R-:W3:Y:S01]  /*6360*/  @!UP3 LDCU.128 UR20, c[0x0][0xb10] ;  /* 0x00016200ff14b7ac */ /* 0x000ee20008000c00 */
[----:B------:R-:W-:Y:S02]  /*6370*/  ISETP.NE.U32.AND P0, PT, RZ, UR26, PT ;  /* 0x0000001aff007c0c */ /* 0x000fe4000bf05070 */
[----:B------:R-:W-:Y:S02]  /*6380*/  SHF.L.U32 R2, R11, 0x1f, RZ ;  /* 0x0000001f0b027819 */ /* 0x000fe400000006ff */
[----:B------:R-:W-:Y:S01]  /*6390*/  ISETP.NE.AND.EX P0, PT, RZ, UR27, PT, P0 ;  /* 0x0000001bff007c0c */ /* 0x000fe2000bf05300 */
[----:B------:R-:W4:Y:S01]  /*63a0*/  @!UP3 LDCU UR5, c[0x0][0xb0c] ;  /* 0x00016180ff05b7ac */ /* 0x000f220008000800 */
[----:B---3--:R-:W-:Y:S07]  /*63b0*/  UIMAD.WIDE.U32 UR8, UR13, UR20, URZ ;  /* 0x000000140d0872a5 */ /* 0x008fee000f8e00ff */
[----:B------:R-:W-:Y:S01]  /*63c0*/  @!UP3 UMOV UR4, UR9 ;  /* 0x000000090004bc82 */ /* 0x000fe20008000000 */
[----:B----4-:R-:W-:Y:S02]  /*63d0*/  @!UP3 UISETP.NE.AND UP0, UPT, UR5, 0x1, UPT ;  /* 0x000000010500b88c */ /* 0x010fe4000bf05270 */
[----:B------:R-:W-:Y:S02]  /*63e0*/  @!UP3 USHF.R.U32.HI UR4, URZ, UR21, UR4 ;  /* 0x00000015ff04b299 */ /* 0x000fe40008011604 */
[----:B------:R-:W-:Y:S02]  /*63f0*/  UIMAD.WIDE.U32 UR8, UR7, UR23, URZ ;  /* 0x00000017070872a5 */ /* 0x000fe4000f8e00ff */
[----:B------:R-:W-:Y:S02]  /*6400*/  @!UP3 USEL UR10, UR13, UR4, !UP0 ;  /* 0x000000040d0ab287 */ /* 0x000fe4000c000000 */
[----:B------:R-:W-:Y:S03]  /*6410*/  @!UP3 UISETP.NE.AND UP0, UPT, UR22, 0x1, UPT ;  /* 0x000000011600b88c */ /* 0x000fe6000bf05270 */
[----:B------:R-:W-:Y:S02]  /*6420*/  @!UP3 UMOV UR6, UR9 ;  /* 0x000000090006bc82 */ /* 0x000fe40008000000 */
[----:B------:R-:W3:Y:S02]  /*6430*/  @!UP3 LDCU UR4, c[0x0][0xb20] ;  /* 0x00016400ff04b7ac */ /* 0x000ee40008000800 */
[----:B---3--:R-:W-:Y:S04]  /*6440*/  @!UP3 USHF.R.U32.HI UR6, URZ, UR4, UR6 ;  /* 0x00000004ff06b299 */ /* 0x008fe80008011606 */
[----:B------:R-:W-:Y:S04]  /*6450*/  @!UP3 USEL UR6, UR7, UR6, !UP0 ;  /* 0x000000060706b287 */ /* 0x000fe8000c000000 */
[----:B------:R-:W-:Y:S02]  /*6460*/  @!UP3 UIADD3 UR4, UPT, UPT, -UR10, UR6, URZ ;  /* 0x000000060a04b290 */ /* 0x000fe4000fffe1ff */
[----:B------:R-:W-:Y:S02]  /*6470*/  @!UP3 UIADD3 UR6, UPT, UPT, UR10, -UR6, URZ ;  /* 0x800000060a06b290 */ /* 0x000fe4000fffe0ff */
[----:B------:R-:W-:Y:S02]  /*6480*/  @!UP3 UIMAD UR13, UR4, UR5, UR13 ;  /* 0x00000005040db2a4 */ /* 0x000fe4000f8e020d */
[----:B------:R-:W-:Y:S01]  /*6490*/  @!UP3 UIMAD UR7, UR6, UR22, UR7 ;  /* 0x000000160607b2a4 */ /* 0x000fe2000f8e0207 */
[----:B------:R-:W-:Y:S11]  /*64a0*/  BRA.U UP4, `(.L_x_126) ;  /* 0x0000000104107547 */ /* 0x000ff6000b800000 */
[----:B------:R-:W-:Y:S04]  /*64b0*/  MOV R3, UR43 ;  /* 0x0000002b00037c02 */ /* 0x000fe80008000f00 */
[----:B------:R-:W-:Y:S04]  /*64c0*/  SHF.L.U32 R3, R3, 0x1f, RZ ;  /* 0x0000001f03037819 */ /* 0x000fe800000006ff */
[----:B------:R-:W3:Y:S02]  /*64d0*/  SYNCS.PHASECHK.TRANS64.TRYWAIT P1, [UR17+0x2a8], R3 ;  /* 0x0002a803ff0075a7 */ /* 0x000ee40008021111 */
[----:B---3--:R-:W-:Y:S05]  /*64e0*/  @!P1 BRA `(.L_x_127) ;  /* 0x0000004000149947 */ /* 0x008fea0003800000 */
.L_x_126:
[----:B------:R-:W-:Y:S05]  /*64f0*/  BRA.U !UP6, `(.L_x_128) ;  /* 0x000000010e387547 */ /* 0x000fea000b800000 */
[----:B------:R-:W-:Y:S01]  /*6500*/  UPLOP3.LUT UP1, UPT, UPT, UPT, UP5, 0x80, 0x8 ;  /* 0x000000000008789c */ /* 0x000fe20003f2f050 */
[----:B-1----:R-:W-:Y:S01]  /*6510*/  HFMA2 R0, -RZ, RZ, 0, 5.9604644775390625e-08 ;  /* 0x00000001ff007431 */ /* 0x002fe200000001ff */
[----:B------:R-:W1:Y:S01]  /*6520*/  LDCU.64 UR8, c[0x0][0x358] ;  /* 0x00006b00ff0877ac */ /* 0x000e620008000a00 */
[----:B------:R-:W-:Y:S03]  /*6530*/  IMAD.MOV.U32 R141, RZ, RZ, 0x1 ;  /* 0x00000001ff8d7424 */ /* 0x000fe600078e00ff */
[----:B------:R-:W-:Y:S05]  /*6540*/  PLOP3.LUT P1, PT, PT, PT, UP1, 0x80, 0x8 ;  /* 0x000000000008781c */ /* 0x000fea0003f2f018 */
[----:B------:R-:W3:Y:S01]  /*6550*/  @UP1 LDCU.64 UR4, c[0x0][0x888] ;  /* 0x00011100ff0417ac */ /* 0x000ee20008000a00 */
[----:B------:R-:W-:Y:S07]  /*6560*/  @UP1 UIMAD UR6, UR36, UR26, URZ ;  /* 0x0000001a240612a4 */ /* 0x000fee000f8e02ff */
[----:B------:R-:W-:Y:S01]  /*6570*/  @!P1 PRMT R141, R0, 0x7610, R141 ;  /* 0x00007610008d9816 */ /* 0x000fe2000000008d */
[----:B---3--:R-:W-:Y:S06]  /*6580*/  @UP1 UIMAD.WIDE UR4, UR6, 0x4, UR4 ;  /* 0x00000004060418a5 */ /* 0x008fec000f8e0204 */
[----:B------:R-:W-:Y:S01]  /*6590*/  IMAD.U32 R4, RZ, RZ, UR4 ;  /* 0x00000004ff047e24 */ /* 0x000fe2000f8e00ff */
[----:B------:R-:W-:Y:S04]  /*65a0*/  MOV R5, UR5 ;  /* 0x0000000500057c02 */ /* 0x000fe80008000f00 */
[----:B------:R-:W3:Y:S01]  /*65b0*/  @!UP1 LDCU UR4, c[0x0][0x880] ;  /* 0x00011000ff0497ac */ /* 0x000ee20008000800 */
[----:B-1---5:R4:W5:Y:S02]  /*65c0*/  @P1 LDG.E R71, desc[UR8][R4.64] ;  /* 0x0000000804471981 */ /* 0x022964000c1e1900 */
[----:B---34-:R-:W-:Y:S07]  /*65d0*/  @!P1 IMAD.U32 R71, RZ, RZ, UR4 ;  /* 0x00000004ff479e24 */ /* 0x018fee000f8e00ff */
.L_x_128:
[----:B-----5:R-:W-:Y:S01]  /*65e0*/  @!P0 FSETP.EQ.AND P2, PT, R71, RZ, PT ;  /* 0x000000ff4700820b */ /* 0x020fe20003f42000 */
[----:B------:R-:W-:Y:S01]  /*65f0*/  @!UPT UIADD3 URZ, UPT, UPT, URZ, URZ, URZ ;  /* 0x000000fffffff290 */ /* 0x000fe2000fffe0ff */
[----:B------:R-:W-:Y:S11]  /*6600*/  @!P0 BRA `(.L_x_129) ;  /* 0x0000000000148947 */ /* 0x000ff60003800000 */
[----:B------:R-:W-:Y:S02]  /*6610*/  LOP3.LUT P0, RZ, R141, 0xff, RZ, 0xc0, !PT ;  /* 0x000000ff8dff7812 */ /* 0x000fe4000780c0ff */
[----:B------:R-:W-:Y:S04]  /*6620*/  PLOP3.LUT P2, PT, PT, PT, UP1, 0x80, 0x8 ;  /* 0x000000000008781c */ /* 0x000fe80003f4f018 */
[----:B------:R-:W-:Y:S07]  /*6630*/  PLOP3.LUT P2, PT, P2, PT, PT, 0x8, 0x80 ;  /* 0x000000000080781c */ /* 0x000fee000174e170 */
[----:B------:R-:W-:Y:S11]  /*6640*/  @P0 FSETP.EQ.AND P2, PT, R71, RZ, PT ;  /* 0x000000ff4700020b */ /* 0x000ff60003f42000 */
[----:B------:R-:W-:Y:S02]  /*6650*/  @!UPT UIADD3 URZ, UPT, UPT, URZ, URZ, URZ ;  /* 0x000000fffffff290 */ /* 0x000fe4000fffe0ff */
.L_x_129:
[----:B------:R-:W3:Y:S01]  /*6660*/  SYNCS.PHASECHK.TRANS64.TRYWAIT P0, [UR17+0x298], R2 ;  /* 0x00029802ff0075a7 */ /* 0x000ee20008001111 */
[----:B------:R-:W-:Y:S02]  /*6670*/  ELECT P1, URZ, PT ;  /* 0x0000000000ff782f */ /* 0x000fe40003820000 */
[----:B------:R-:W-:Y:S01]  /*6680*/  IADD3 R10, PT, PT, R10, 0x1, RZ ;  /* 0x000000010a0a7810 */ /* 0x000fe20007ffe0ff */
[----:B---3--:R-:W-:Y:S10]  /*6690*/  @!P0 BRA `(.L_x_130) ;  /* 0x0000003c00c08947 */ /* 0x008ff40003800000 */
.L_x_258:
[----:B------:R-:W-:Y:S01]  /*66a0*/  PLOP3.LUT P1, PT, P2, P1, PT, 0xf2, 0x2f ;  /* 0x00000000002f781c */ /* 0x000fe20001723e72 */
[----:B------:R-:W-:Y:S01]  /*66b0*/  UMOV UR18, 0x0 ;  /* 0x0000000000127882 */ /* 0x000fe20000000000 */
[----:B------:R-:W-:Y:S01]  /*66c0*/  UMOV UR19, 0x10000000 ;  /* 0x1000000000137882 */ /* 0x000fe20000000000 */
[----:B------:R-:W-:Y:S01]  /*66d0*/  UMOV UR12, UR36 ;  /* 0x00000024000c7c82 */ /* 0x000fe20008000000 */
[----:B------:R-:W-:Y:S01]  /*66e0*/  LOP3.LUT R11, R11, 0x1, RZ, 0x3c, !PT ;  /* 0x000000010b0b7812 */ /* 0x000fe200078e3cff */
[----:B------:R-:W-:Y:S01]  /*66f0*/  UMOV UR36, UR25 ;  /* 0x0000001900247c82 */ /* 0x000fe20008000000 */
[----:B------:R-:W-:Y:S07]  /*6700*/  UPLOP3.LUT UP4, UPT, UPT, UPT, UPT, 0x80, 0x8 ;  /* 0x000000000008789c */ /* 0x000fee0003f8f070 */
[----:B-1----:R-:W-:Y:S01]  /*6710*/  @!P1 IADD3 R2, P0, PT, R12, 0x580, RZ ;  /* 0x000005800c029810 */ /* 0x002fe20007f1e0ff */
[----:B------:R-:W-:Y:S03]  /*6720*/  VOTEU.ALL UP0, P1 ;  /* 0x0000000000ff7886 */ /* 0x000fe60000800000 */
[----:B------:R-:W-:Y:S01]  /*6730*/  @!P1 R2UR UR5, R2 ;  /* 0x00000000020592ca */ /* 0x000fe200000e0000 */
[----:B------:R-:W-:Y:S01]  /*6740*/  @!P1 IMAD.X R0, RZ, RZ, R13, P0 ;  /* 0x000000ffff009224 */ /* 0x000fe200000e060d */
[----:B------:R-:W-:Y:S01]  /*6750*/  @!UP0 USHF.L.U32 UR10, UR46, 0x6, URZ ;  /* 0x000000062e0a8899 */ /* 0x000fe200080006ff */
[----:B------:R-:W-:Y:S01]  /*6760*/  ISETP.NE.AND P0, PT, R10, 0x2, PT ;  /* 0x000000020a00780c */ /* 0x000fe20003f05270 */
[----:B------:R-:W-:Y:S02]  /*6770*/  @!UP0 USHF.L.U32 UR11, UR45, 0x7, URZ ;  /* 0x000000072d0b8899 */ /* 0x000fe400080006ff */
[----:B------:R-:W-:Y:S01]  /*6780*/  @!P1 R2UR UR4, R0 ;  /* 0x00000000000492ca */ /* 0x000fe200000e0000 */
[----:B------:R-:W-:Y:S01]  /*6790*/  @!UP0 UIADD3 UR8, UPT, UPT, UR17, 0x400, URZ ;  /* 0x0000040011088890 */ /* 0x000fe2000fffe0ff */
[----:B------:R-:W-:Y:S01]  /*67a0*/  SEL R0, RZ, 0x1, P0 ;  /* 0x00000001ff007807 */ /* 0x000fe20000000000 */
[----:B------:R-:W-:Y:S01]  /*67b0*/  @!UP0 UIADD3 UR9, UPT, UPT, UR17, 0x290, URZ ;  /* 0x0000029011098890 */ /* 0x000fe2000fffe0ff */
[----:B------:R-:W-:Y:S01]  /*67c0*/  SEL R10, R10, RZ, P0 ;  /* 0x000000ff0a0a7207 */ /* 0x000fe20000000000 */
[----:B------:R-:W-:Y:S01]  /*67d0*/  VOTEU.ALL UP0, P1 ;  /* 0x0000000000ff7886 */ /* 0x000fe20000800000 */
[----:B------:R-:W-:Y:S01]  /*67e0*/  LOP3.LUT R9, R9, R0, RZ, 0x3c, !PT ;  /* 0x0000000009097212 */ /* 0x000fe200078e3cff */
[----:B------:R-:W-:Y:S01]  /*67f0*/  IMAD.U32 R2, RZ, RZ, UR5 ;  /* 0x00000005ff027e24 */ /* 0x000fe2000f8e00ff */
[----:B------:R-:W-:Y:S02]  /*6800*/  UIADD3 UR46, UPT, UPT, UR7, UR59, URZ ;  /* 0x0000003b072e7290 */ /* 0x000fe4000fffe0ff */
[----:B------:R-:W-:Y:S03]  /*6810*/  UIADD3 UR45, UPT, UPT, UR13, UR55, URZ ;  /* 0x000000370d2d7290 */ /* 0x000fe6000fffe0ff */
[----:B------:R-:W-:Y:S01]  /*6820*/  IMAD.U32 R3, RZ, RZ, UR4 ;  /* 0x00000004ff037e24 */ /* 0x000fe2000f8e00ff */
[----:B------:R-:W-:Y:S04]  /*6830*/  @!P1 R2UR UR4, R2 ;  /* 0x00000000020492ca */ /* 0x000fe800000e0000 */
[----:B------:R-:W-:Y:S11]  /*6840*/  @!P1 R2UR UR5, R3 ;  /* 0x00000000030592ca */ /* 0x000ff600000e0000 */
[----:B------:R-:W-:Y:S02]  /*6850*/  @!UPT UIADD3 URZ, UPT, UPT, URZ, URZ, URZ ;  /* 0x000000fffffff290 */ /* 0x000fe4000fffe0ff */
[----:B------:R1:W-:Y:S01]  /*6860*/  @!UP0 UTMALDG.3D [UR8], [UR4], desc[UR18] ;  /* 0x00001208040085b4 */ /* 0x0003e20008011000 */
[----:B------:R1:W-:Y:S01]  /*6870*/  @!P1 SYNCS.ARRIVE.TRANS64.RED.A0TR RZ, [UR17+0x290], R8 ;  /* 0x00029008ffff99a7 */ /* 0x0003e20008300411 */
[----:B------:R-:W-:Y:S01]  /*6880*/  SYNCS.ARRIVE.TRANS64.RED.A1T0 RZ, [UR34], RZ ;  /* 0x000000ffffff79a7 */ /* 0x000fe20008100422 */
[----:B------:R-:W-:Y:S05]  /*6890*/  BRA.U UP2, `(.L_x_131) ;  /* 0xfffffff502747547 */ /* 0x000fea000b83ffff */
[----:B------:R-:W-:Y:S07]  /*68a0*/  MOV R0, UR17 ;  /* 0x0000001100007c02 */ /* 0x000fee0008000f00 */
.L_x_132:
[----:B---3--:R-:W-:-:S04]  /*68b0*/  SHF.L.U32 R2, R11, 0x1f, RZ ;  /* 0x0000001f0b027819 */ /* 0x008fc800000006ff */
[----:B------:R3:W4:Y:S03]  /*68c0*/  SYNCS.PHASECHK.TRANS64.TRYWAIT P0, [R0+URZ+0x298], R2 ;  /* 0x00029802000075a7 */ /* 0x00072600080011ff */
[----:B----4-:R-:W-:Y:S05]  /*68d0*/  @!P0 NANOSLEEP.SYNCS 0x989680 ;  /* 0x009896800000895d */ /* 0x010fea0003900000 */
[----:B------:R-:W4:Y:S02]  /*68e0*/  @!P0 SYNCS.PHASECHK.TRANS64 P0, [R0+URZ+0x298], R2 ;  /* 0x00029802000085a7 */ /* 0x000f2400080010ff */
[----:B-12-4-:R-:W-:Y:S05]  /*68f0*/  @P0 EXIT ;  /* 0x000000000000094d */ /* 0x016fea0003800000 */
[----:B------:R-:W-:Y:S05]  /*6900*/  BRA `(.L_x_132) ;  /* 0xfffffffc00e87947 */ /* 0x000fea000383ffff */
.L_x_123:
[----:B------:R-:W-:-:S06]  /*6910*/  UISETP.GE.AND UP0, UPT, UR13, 0x4, UPT ;  /* 0x000000040d00788c */ /* 0x000fcc000bf06270 */
[----:B------:R-:W-:-:S13]  /*6920*/  PLOP3.LUT P0, PT, PT, PT, UP0, 0x80, 0x8 ;  /* 0x000000000008781c */ /* 0x000fda0003f0f008 */
[----:B-1----:R-:W-:Y:S05]  /*6930*/  @!P0 EXIT ;  /* 0x000000000000894d */ /* 0x002fea0003800000 */
[----:B------:R-:W1:Y:S08]  /*6940*/  S2UR UR4, SR_CgaCtaId ;  /* 0x00000000000479c3 */ /* 0x000e700000008800 */
[----:B------:R-:W-:Y:S01]  /*6950*/  BAR.SYNC.DEFER_BLOCKING 0x6, 0xa0 ;  /* 0x0182800000007b1d */ /* 0x000fe20000010000 */
[C---:B------:R-:W-:Y:S01]  /*6960*/  IMAD.SHL.U32 R4, R131.reuse, 0x40, RZ ;  /* 0x0000004083047824 */ /* 0x040fe200078e00ff */
[----:B------:R-:W-:Y:S01]  /*6970*/  CS2R R146, SRZ ;  /* 0x0000000000927805 */ /* 0x000fe2000001ff00 */
[C---:B------:R-:W-:Y:S01]  /*6980*/  IMAD.SHL.U32 R140, R131.reuse, 0x8, RZ ;  /* 0x00000008838c7824 */ /* 0x040fe200078e00ff */
[----:B------:R-:W-:Y:S01]  /*6990*/  CS2R R144, SRZ ;  /* 0x0000000000907805 */ /* 0x000fe2000001ff00 */
[C---:B------:R-:W-:Y:S01]  /*69a0*/  IMAD.SHL.U32 R148, R131.reuse, 0x10, RZ ;  /* 0x0000001083947824 */ /* 0x040fe200078e00ff */
[----:B------:R-:W-:Y:S01]  /*69b0*/  UMOV UR44, 0x400 ;  /* 0x00000400002c7882 */ /* 0x000fe20000000000 */
[----:B------:R-:W-:Y:S01]  /*69c0*/  LOP3.LUT R5, R4, 0x180, RZ, 0xc0, !PT ;  /* 0x0000018004057812 */ /* 0x000fe200078ec0ff */
[----:B------:R-:W2:Y:S01]  /*69d0*/  LDC.64 R136, c[0x0][0x888] ;  /* 0x00022200ff887b82 */ /* 0x000ea20000000a00 */
[----:B------:R-:W-:Y:S01]  /*69e0*/  IMAD.U32 R69, R131, 0x10000, RZ ;  /* 0x0001000083457824 */ /* 0x000fe200078e00ff */
[----:B------:R-:W-:Y:S01]  /*69f0*/  LOP3.LUT R150, R148, 0x20, RZ, 0xc0, !PT ;  /* 0x0000002094967812 */ /* 0x000fe200078ec0ff */
[----:B------:R-:W-:Y:S01]  /*6a00*/  IMAD.MOV.U32 R68, RZ, RZ, RZ ;  /* 0x000000ffff447224 */ /* 0x000fe200078e00ff */
[----:B------:R-:W-:Y:S01]  /*6a10*/  LOP3.LUT R140, R5, 0x30, R140, 0xf8, !PT ;  /* 0x00000030058c7812 */ /* 0x000fe200078ef88c */
[----:B------:R-:W3:Y:S01]  /*6a20*/  LDCU UR53, c[0x0][0x370] ;  /* 0x00006e00ff3577ac */ /* 0x000ee20008000800 */
[----:B------:R-:W-:-:S02]  /*6a30*/  LOP3.LUT R69, R69, 0x600000, RZ, 0xc0, !PT ;  /* 0x0060000045457812 */ /* 0x000fc400078ec0ff */
[----:B------:R-:W4:Y:S01]  /*6a40*/  LDC.64 R138, c[0x0][0x890] ;  /* 0x00022400ff8a7b82 */ /* 0x000f220000000a00 */
[----:B------:R-:W-:Y:S01]  /*6a50*/  LOP3.LUT R140, R140, 0x1e40, R4, 0xf8, !PT ;  /* 0x00001e408c8c7812 */ /* 0x000fe200078ef804 */
[----:B------:R-:W2:Y:S01]  /*6a60*/  LDCU.64 UR62, c[0x0][0x348] ;  /* 0x00006900ff3e77ac */ /* 0x000ea20008000a00 */
[----:B------:R-:W-:Y:S01]  /*6a70*/  LOP3.LUT R148, R148, 0x40, RZ, 0xc0, !PT ;  /* 0x0000004094947812 */ /* 0x000fe200078ec0ff */
[----:B------:R-:W2:Y:S04]  /*6a80*/  LDCU UR43, c[0x0][0xb0c] ;  /* 0x00016180ff2b77ac */ /* 0x000ea80008000800 */
[----:B------:R-:W2:Y:S01]  /*6a90*/  LDC.64 R134, c[0x0][0x8b0] ;  /* 0x00022c00ff867b82 */ /* 0x000ea20000000a00 */
[----:B-1----:R-:W-:Y:S01]  /*6aa0*/  ULEA UR44, UR4, UR44, 0x18 ;  /* 0x0000002c042c7291 */ /* 0x002fe2000f8ec0ff */
[----:B------:R-:W1:Y:S06]  /*6ab0*/  LDCU UR61, c[0x0][0xb20] ;  /* 0x00016400ff3d77ac */ /* 0x000e6c0008000800 */
[----:B------:R-:W1:Y:S01]  /*6ac0*/  LDC.64 R132, c[0x0][0x8a8] ;  /* 0x00022a00ff847b82 */ /* 0x000e620000000a00 */
[----:B------:R-:W-:Y:S01]  /*6ad0*/  VIADD R149, R140, UR44 ;  /* 0x0000002c8c957c36 */ /* 0x000fe20008000000 */
[----:B------:R-:W-:Y:S01]  /*6ae0*/  UIADD3 UR4, UPT, UPT, UR44, 0x2400, URZ ;  /* 0x000024002c047890 */ /* 0x000fe2000fffe0ff */
[----:B------:R-:W3:Y:S01]  /*6af0*/  LDS R0, [UR44+0x360] ;  /* 0x0003602cff007984 */ /* 0x000ee20008000800 */
[----:B------:R-:W1:Y:S02]  /*6b00*/  LDCU UR39, c[0x0][0xb30] ;  /* 0x00016600ff2777ac */ /* 0x000e640008000800 */
[----:B------:R-:W-:-:S02]  /*6b10*/  IADD3 R150, PT, PT, -R150, 0x400, R149 ;  /* 0x0000040096967810 */ /* 0x000fc40007ffe195 */
[----:B------:R-:W-:Y:S01]  /*6b20*/  IADD3 R149, PT, PT, -R148, 0x400, R149 ;  /* 0x0000040094957810 */ /* 0x000fe20007ffe195 */
[----:B------:R-:W-:Y:S01]  /*6b30*/  IMAD.U32 R151, RZ, RZ, UR4 ;  /* 0x00000004ff977e24 */ /* 0x000fe2000f8e00ff */
[----:B------:R-:W1:Y:S01]  /*6b40*/  LDCU.64 UR56, c[0x0][0x888] ;  /* 0x00011100ff3877ac */ /* 0x000e620008000a00 */
[----:B------:R-:W-:Y:S01]  /*6b50*/  IMAD.IADD R148, R150, 0x1, -R148 ;  /* 0x0000000196947824 */ /* 0x000fe200078e0a94 */
[----:B------:R-:W1:Y:S01]  /*6b60*/  LDCU.64 UR40, c[0x0][0xb28] ;  /* 0x00016500ff2877ac */ /* 0x000e620008000a00 */
[----:B------:R-:W1:Y:S01]  /*6b70*/  LDCU.128 UR48, c[0x0][0xb10] ;  /* 0x00016200ff3077ac */ /* 0x000e620008000c00 */
[----:B------:R-:W1:Y:S01]  /*6b80*/  LDCU UR52, c[0x0][0x374] ;  /* 0x00006e80ff3477ac */ /* 0x000e620008000800 */
[----:B------:R-:W-:Y:S01]  /*6b90*/  UIADD3 UR58, UPT, UPT, UR44, 0x400, URZ ;  /* 0x000004002c3a7890 */ /* 0x000fe2000fffe0ff */
[----:B--234-:R-:W-:-:S11]  /*6ba0*/  IMAD.IADD R69, R0, 0x1, R69 ;  /* 0x0000000100457824 */ /* 0x01cfd600078e0245 */
.L_x_150:
[----:B------:R-:W-:Y:S02]  /*6bb0*/  LEA R3, R144, UR44, 0x3 ;  /* 0x0000002c90037c11 */ /* 0x000fe4000f8e18ff */
[----:B------:R-:W-:Y:S02]  /*6bc0*/  SHF.L.U32 R0, R146, 0x1f, RZ ;  /* 0x0000001f92007819 */ /* 0x000fe400000006ff */
[----:B------:R-:W-:Y:S02]  /*6bd0*/  LEA R4, R144, UR44, 0x4 ;  /* 0x0000002c90047c11 */ /* 0x000fe4000f8e20ff */
[----:B--2---:R-:W2:Y:S02]  /*6be0*/  SYNCS.PHASECHK.TRANS64.TRYWAIT P0, [R3+URZ+0x2b0], R0 ;  /* 0x0002b000030075a7 */ /* 0x004ea400080011ff */
[----:B-12---:R-:W-:Y:S05]  /*6bf0*/  @!P0 BRA `(.L_x_133) ;  /* 0x0000003800808947 */ /* 0x006fea0003800000 */
.L_x_259:
        /* <DEDUP_REMOVED lines=11> */
[----:B------:R-:W-:Y:S01]  /*6cb0*/  PLOP3.LUT P0, PT, PT, PT, UP1, 0x80, 0x8 ;  /* 0x000000000008781c */ /* 0x000fe20003f0f018 */
[----:B------:R-:W-:Y:S11]  /*6cc0*/  UP2UR UR47, UPR, URZ, 0x2 ;  /* 0x00000002ff2f7883 */ /* 0x000ff60008000000 */
[----:B------:R-:W-:Y:S01]  /*6cd0*/  @!UPT UIADD3 URZ, UPT, UPT, URZ, URZ, URZ ;  /* 0x000000fffffff290 */ /* 0x000fe2000fffe0ff */
[----:B--2---:R-:W-:Y:S02]  /*6ce0*/  @P0 SHF.R.U32.HI R0, RZ, 0x10, R5 ;  /* 0x00000010ff000819 */ /* 0x004fe40000011605 */
        /* <DEDUP_REMOVED lines=12> */
[----:B-1----:R-:W-:Y:S02]  /*6db0*/  UIMAD.WIDE.U32 UR4, UR52, UR51, URZ ;  /* 0x00000033340472a5 */ /* 0x002fe4000f8e00ff */
[----:B------:R-:W-:Y:S02]  /*6dc0*/  UIMAD.WIDE.U32 UR6, UR53, UR48, URZ ;  /* 0x00000030350672a5 */ /* 0x000fe4000f8e00ff */
[----:B------:R-:W-:Y:S02]  /*6dd0*/  UISETP.NE.AND UP0, UPT, UR50, 0x1, UPT ;  /* 0x000000013200788c */ /* 0x000fe4000bf05270 */
[----:B------:R-:W-:Y:S02]  /*6de0*/  UIMAD.WIDE.U32 UR8, UR37, UR51, URZ ;  /* 0x00000033250872a5 */ /* 0x000fe4000f8e00ff */
[----:B------:R-:W-:Y:S02]  /*6df0*/  UIMAD.WIDE.U32 UR10, UR38, UR48, URZ ;  /* 0x00000030260a72a5 */ /* 0x000fe4000f8e00ff */
[----:B------:R-:W-:Y:S02]  /*6e00*/  UISETP.NE.AND UP1, UPT, UR43, 0x1, UPT ;  /* 0x000000012b00788c */ /* 0x000fe4000bf25270 */
[----:B------:R-:W-:Y:S01]  /*6e10*/  UISETP.NE.AND UP2, UPT, UR42, 0x1, UPT ;  /* 0x000000012a00788c */ /* 0x000fe2000bf45270 */
[----:B------:R-:W-:Y:S02]  /*6e20*/  UMOV UR4, UR5 ;  /* 0x0000000500047c82 */ /* 0x000fe40008000000 */
[----:B------:R-:W-:Y:S03]  /*6e30*/  USHF.R.U32.HI UR5, URZ, UR61, UR4 ;  /* 0x0000003dff057299 */ /* 0x000fe60008011604 */
[----:B------:R-:W-:Y:S02]  /*6e40*/  UMOV UR4, UR7 ;  /* 0x0000000700047c82 */ /* 0x000fe40008000000 */
[----:B------:R-:W-:Y:S02]  /*6e50*/  USHF.R.U32.HI UR7, URZ, UR49, UR4 ;  /* 0x00000031ff077299 */ /* 0x000fe40008011604 */
[----:B------:R-:W-:Y:S02]  /*6e60*/  USEL UR4, UR52, UR5, !UP0 ;  /* 0x0000000534047287 */ /* 0x000fe4000c000000 */
[----:B------:R-:W-:Y:S01]  /*6e70*/  USEL UR7, UR53, UR7, !UP1 ;  /* 0x0000000735077287 */ /* 0x000fe2000c800000 */
[----:B------:R-:W-:Y:S01]  /*6e80*/  UMOV UR5, UR9 ;  /* 0x0000000900057c82 */ /* 0x000fe20008000000 */
[----:B------:R-:W-:Y:S02]  /*6e90*/  UIMAD.WIDE.U32 UR8, UR4, UR40, URZ ;  /* 0x00000028040872a5 */ /* 0x000fe4000f8e00ff */
[----:B------:R-:W-:Y:S03]  /*6ea0*/  USHF.R.U32.HI UR6, URZ, UR61, UR5 ;  /* 0x0000003dff067299 */ /* 0x000fe60008011605 */
[----:B------:R-:W-:Y:S01]  /*6eb0*/  UMOV UR5, UR11 ;  /* 0x0000000b00057c82 */ /* 0x000fe20008000000 */
[----:B------:R-:W-:Y:S02]  /*6ec0*/  UIMAD.WIDE.U32 UR10, UR7, UR40, URZ ;  /* 0x00000028070a72a5 */ /* 0x000fe4000f8e00ff */
[----:B------:R-:W-:Y:S02]  /*6ed0*/  USHF.R.U32.HI UR12, URZ, UR49, UR5 ;  /* 0x00000031ff0c7299 */ /* 0x000fe40008011605 */
[----:B------:R-:W-:Y:S01]  /*6ee0*/  USEL UR6, UR37, UR6, !UP0 ;  /* 0x0000000625067287 */ /* 0x000fe2000c000000 */
[----:B------:R-:W-:Y:S02]  /*6ef0*/  UMOV UR5, UR9 ;  /* 0x0000000900057c82 */ /* 0x000fe40008000000 */
[----:B------:R-:W-:Y:S01]  /*6f00*/  UMOV UR10, UR11 ;  /* 0x0000000b000a7c82 */ /* 0x000fe20008000000 */
[----:B------:R-:W-:Y:S02]  /*6f10*/  @UP2 USHF.R.U32.HI UR4, URZ, UR41, UR5 ;  /* 0x00000029ff042299 */ /* 0x000fe40008011605 */
[----:B------:R-:W-:Y:S02]  /*6f20*/  @UP2 USHF.R.U32.HI UR7, URZ, UR41, UR10 ;  /* 0x00000029ff072299 */ /* 0x000fe4000801160a */
[----:B------:R-:W-:Y:S02]  /*6f30*/  UIMAD UR4, UR42, UR4, URZ ;  /* 0x000000042a0472a4 */ /* 0x000fe4000f8e02ff */
[----:B------:R-:W-:Y:S02]  /*6f40*/  UIMAD.WIDE.U32 UR10, UR6, UR40, URZ ;  /* 0x00000028060a72a5 */ /* 0x000fe4000f8e00ff */
[----:B------:R-:W-:Y:S02]  /*6f50*/  USEL UR5, UR38, UR12, !UP1 ;  /* 0x0000000c26057287 */ /* 0x000fe4000c800000 */
[----:B------:R-:W-:Y:S02]  /*6f60*/  UIMAD UR8, UR42, UR7, URZ ;  /* 0x000000072a0872a4 */ /* 0x000fe4000f8e02ff */
[----:B------:R-:W-:Y:S03]  /*6f70*/  UISETP.GE.AND UP0, UPT, UR6, UR4, UPT ;  /* 0x000000040600728c */ /* 0x000fe6000bf06270 */
[----:B------:R-:W-:Y:S01]  /*6f80*/  UMOV UR4, UR11 ;  /* 0x0000000b00047c82 */ /* 0x000fe20008000000 */
[----:B------:R-:W-:Y:S02]  /*6f90*/  UISETP.GE.OR UP0, UPT, UR5, UR8, UP0 ;  /* 0x000000080500728c */ /* 0x000fe40008706670 */
[----:B------:R-:W-:Y:S02]  /*6fa0*/  USHF.R.U32.HI UR4, URZ, UR41, UR4 ;  /* 0x00000029ff047299 */ /* 0x000fe40008011604 */
[----:B------:R-:W-:Y:S02]  /*6fb0*/  UIMAD.WIDE.U32 UR8, UR5, UR40, URZ ;  /* 0x00000028050872a5 */ /* 0x000fe4000f8e00ff */
[----:B------:R-:W-:Y:S02]  /*6fc0*/  USEL UR11, UR6, UR4, !UP2 ;  /* 0x00000004060b7287 */ /* 0x000fe4000d000000 */
[----:B------:R-:W-:Y:S02]  /*6fd0*/  UIADD3 UR8, UPT, UPT, -UR5, URZ, URZ ;  /* 0x000000ff05087290 */ /* 0x000fe4000fffe1ff */
[----:B------:R-:W-:Y:S01]  /*6fe0*/  UIADD3 UR10, UPT, UPT, -UR11, URZ, URZ ;  /* 0x000000ff0b0a7290 */ /* 0x000fe2000fffe1ff */
[----:B------:R-:W-:Y:S01]  /*6ff0*/  @!UP0 UMOV UR4, UR9 ;  /* 0x0000000900048c82 */ /* 0x000fe20008000000 */
[----:B------:R-:W-:Y:S02]  /*7000*/  UIADD3 UR9, UPT, UPT, -UR6, URZ, URZ ;  /* 0x000000ff06097290 */ /* 0x000fe4000fffe1ff */
[----:B------:R-:W-:Y:S02]  /*7010*/  @!UP0 USHF.R.U32.HI UR4, URZ, UR41, UR4 ;  /* 0x00000029ff048299 */ /* 0x000fe40008011604 */
[----:B------:R-:W-:Y:S02]  /*7020*/  UIMAD UR10, UR42, UR10, UR6 ;  /* 0x0000000a2a0a72a4 */ /* 0x000fe4000f8e0206 */
[----:B------:R-:W-:Y:S04]  /*7030*/  @!UP0 USEL UR4, UR5, UR4, !UP2 ;  /* 0x0000000405048287 */ /* 0x000fe8000d000000 */
[----:B------:R-:W-:Y:S02]  /*7040*/  @!UP0 UIMAD UR10, UR7, UR10, UR4 ;  /* 0x0000000a070a82a4 */ /* 0x000fe4000f8e0204 */
[----:B------:R-:W-:Y:S02]  /*7050*/  @!UP0 UIADD3 UR11, UPT, UPT, UR11, -UR4, URZ ;  /* 0x800000040b0b8290 */ /* 0x000fe4000fffe0ff */
[----:B------:R-:W-:Y:S02]  /*7060*/  UIMAD UR7, UR43, UR8, UR38 ;  /* 0x000000082b0772a4 */ /* 0x000fe4000f8e0226 */
[----:B------:R-:W-:Y:S02]  /*7070*/  @!UP0 UIMAD UR6, UR11, UR42, UR5 ;  /* 0x0000002a0b0682a4 */ /* 0x000fe4000f8e0205 */
[----:B------:R-:W-:Y:S01]  /*7080*/  UIMAD UR4, UR50, UR9, UR37 ;  /* 0x00000009320472a4 */ /* 0x000fe2000f8e0225 */
[----:B------:R-:W-:Y:S02]  /*7090*/  @!UP0 UMOV UR5, UR10 ;  /* 0x0000000a00058c82 */ /* 0x000fe40008000000 */
[----:B------:R-:W-:Y:S02]  /*70a0*/  UIMAD UR38, UR5, UR43, UR7 ;  /* 0x0000002b052672a4 */ /* 0x000fe4000f8e0207 */
[----:B------:R-:W-:Y:S11]  /*70b0*/  UIMAD UR37, UR6, UR50, UR4 ;  /* 0x00000032062572a4 */ /* 0x000ff6000f8e0204 */
[----:B------:R-:W-:Y:S01]  /*70c0*/  @!UPT UIADD3 URZ, UPT, UPT, URZ, URZ, URZ ;  /* 0x000000fffffff290 */ /* 0x000fe2000fffe0ff */
.L_x_134:
[----:B-1----:R-:W-:Y:S01]  /*70d0*/  UISETP.NE.AND UP0, UPT, UR39, 0x1, UPT ;  /* 0x000000012700788c */ /* 0x002fe2000bf05270 */
[----:B------:R-:W-:Y:S10]  /*70e0*/  IADD3 R144, PT, PT, R144, 0x1, RZ ;  /* 0x0000000190907810 */ /* 0x000ff40007ffe0ff */
[----:B------:R-:W1:Y:S01]  /*70f0*/  @!UP0 LDCU.128 UR12, c[0x0][0xb10] ;  /* 0x00016200ff0c87ac */ /* 0x000e620008000c00 */
[----:B------:R-:W3:Y:S01]  /*7100*/  @!UP0 LDCU UR5, c[0x0][0xb0c] ;  /* 0x00016180ff0587ac */ /* 0x000ee20008000800 */
[----:B------:R-:W4:Y:S01]  /*7110*/  @!UP0 LDCU UR10, c[0x0][0xb20] ;  /* 0x00016400ff0a87ac */ /* 0x000f220008000800 */
[----:B-1----:R-:W-:Y:S02]  /*7120*/  UIMAD.WIDE.U32 UR8, UR38, UR12, URZ ;  /* 0x0000000c260872a5 */ /* 0x002fe4000f8e00ff */
[----:B------:R-:W-:Y:S02]  /*7130*/  UIMAD.WIDE.U32 UR6, UR37, UR15, URZ ;  /* 0x0000000f250672a5 */ /* 0x000fe4000f8e00ff */
[----:B------:R-:W-:Y:S03]  /*7140*/  @!UP0 UISETP.NE.AND UP1, UPT, UR14, 0x1, UPT ;  /* 0x000000010e00888c */ /* 0x000fe6000bf25270 */
[----:B------:R-:W-:Y:S01]  /*7150*/  @!UP0 UMOV UR4, UR9 ;  /* 0x0000000900048c82 */ /* 0x000fe20008000000 */
[----:B---3--:R-:W-:Y:S02]  /*7160*/  @!UP0 UISETP.NE.AND UP2, UPT, UR5, 0x1, UPT ;  /* 0x000000010500888c */ /* 0x008fe4000bf45270 */
[----:B------:R-:W-:Y:S01]  /*7170*/  @!UP0 USHF.R.U32.HI UR4, URZ, UR13, UR4 ;  /* 0x0000000dff048299 */ /* 0x000fe20008011604 */
[----:B------:R-:W-:Y:S02]  /*7180*/  @!UP0 UMOV UR6, UR7 ;  /* 0x0000000700068c82 */ /* 0x000fe40008000000 */
[----:B----4-:R-:W-:Y:S02]  /*7190*/  @!UP0 USHF.R.U32.HI UR6, URZ, UR10, UR6 ;  /* 0x0000000aff068299 */ /* 0x010fe40008011606 */
[----:B------:R-:W-:Y:S02]  /*71a0*/  @!UP0 USEL UR7, UR38, UR4, !UP2 ;  /* 0x0000000426078287 */ /* 0x000fe4000d000000 */
[----:B------:R-:W-:Y:S04]  /*71b0*/  @!UP0 USEL UR6, UR37, UR6, !UP1 ;  /* 0x0000000625068287 */ /* 0x000fe8000c800000 */
[----:B------:R-:W-:Y:S02]  /*71c0*/  @!UP0 UIADD3 UR4, UPT, UPT, -UR7, UR6, URZ ;  /* 0x0000000607048290 */ /* 0x000fe4000fffe1ff */
[----:B------:R-:W-:Y:S02]  /*71d0*/  @!UP0 UIADD3 UR6, UPT, UPT, UR7, -UR6, URZ ;  /* 0x8000000607068290 */ /* 0x000fe4000fffe0ff */
[----:B------:R-:W-:Y:S02]  /*71e0*/  @!UP0 UIMAD UR38, UR4, UR5, UR38 ;  /* 0x00000005042682a4 */ /* 0x000fe4000f8e0226 */
[----:B------:R-:W-:Y:S02]  /*71f0*/  @!UP0 UIMAD UR37, UR6, UR14, UR37 ;  /* 0x0000000e062582a4 */ /* 0x000fe4000f8e0225 */
[----:B------:R-:W-:Y:S09]  /*7200*/  ULOP3.LUT UP0, URZ, UR58, 0x1b0, URZ, 0xc0, !UPT ;  /* 0x000001b03aff7892 */ /* 0x000ff2000f80c0ff */
[----:B------:R-:W-:Y:S05]  /*7210*/  BRA.U !UP0, `(.L_x_135) ;  /* 0x0000000108407547 */ /* 0x000fea000b800000 */
[----:B------:R-:W1:Y:S01]  /*7220*/  LDCU.64 UR8, c[0x4][0x80] ;  /* 0x01001000ff0877ac */ /* 0x000e620008000a00 */
[----:B------:R-:W-:Y:S01]  /*7230*/  MOV R3, 0x0 ;  /* 0x0000000000037802 */ /* 0x000fe20000000f00 */
[----:B------:R-:W-:Y:S02]  /*7240*/  HFMA2 R12, -RZ, RZ, 0, 5.9604644775390625e-08 ;  /* 0x00000001ff0c7431 */ /* 0x000fe400000001ff */
[----:B------:R-:W-:Y:S02]  /*7250*/  IMAD.MOV.U32 R8, RZ, RZ, 0x70 ;  /* 0x00000070ff087424 */ /* 0x000fe400078e00ff */
[----:B------:R-:W-:Y:S01]  /*7260*/  IMAD.MOV.U32 R13, RZ, RZ, RZ ;  /* 0x000000ffff0d7224 */ /* 0x000fe200078e00ff */
[----:B------:R-:W3:Y:S01]  /*7270*/  LDCU.64 UR6, c[0x4][0x88] ;  /* 0x01001100ff0677ac */ /* 0x000ee20008000a00 */
[----:B------:R-:W4:Y:S01]  /*7280*/  LDC.64 R2, c[0x4][R3] ;  /* 0x0100000003027b82 */ /* 0x000f220000000a00 */
[----:B------:R-:W2:Y:S01]  /*7290*/  LDCU.64 UR4, c[0x4][0x8] ;  /* 0x01000100ff0477ac */ /* 0x000ea20008000a00 */
[----:B-1----:R-:W-:Y:S01]  /*72a0*/  MOV R5, UR9 ;  /* 0x0000000900057c02 */ /* 0x002fe20008000f00 */
[----:B------:R-:W-:Y:S01]  /*72b0*/  IMAD.U32 R4, RZ, RZ, UR8 ;  /* 0x00000008ff047e24 */ /* 0x000fe2000f8e00ff */
[----:B---3--:R-:W-:Y:S01]  /*72c0*/  MOV R7, UR7 ;  /* 0x0000000700077c02 */ /* 0x008fe20008000f00 */
[----:B------:R-:W-:Y:S01]  /*72d0*/  IMAD.U32 R6, RZ, RZ, UR6 ;  /* 0x00000006ff067e24 */ /* 0x000fe2000f8e00ff */
[----:B--2---:R-:W-:Y:S01]  /*72e0*/  MOV R11, UR5 ;  /* 0x00000005000b7c02 */ /* 0x004fe20008000f00 */
[----:B------:R-:W-:Y:S02]  /*72f0*/  IMAD.U32 R10, RZ, RZ, UR4 ;  /* 0x00000004ff0a7e24 */ /* 0x000fe4000f8e00ff */
[----:B------:R-:W-:Y:S07]  /*7300*/  LEPC R20, `(.L_x_135) ;  /* 0x000000001014794e */ /* 0x000fee0000000000 */
[----:B----45:R-:W-:Y:S05]  /*7310*/  CALL.ABS.NOINC R2 ;  /* 0x0000000002007343 */ /* 0x030fea0003c00000 */
.L_x_135:
[----:B------:R-:W-:Y:S01]  /*7320*/  LOP3.LUT P0, RZ, R151, 0x1b0, RZ, 0xc0, !PT ;  /* 0x000001b097ff7812 */ /* 0x000fe2000780c0ff */
[----:B------:R-:W-:Y:S11]  /*7330*/  BSSY.RECONVERGENT B6, `(.L_x_136) ;  /* 0x0000013000067945 */ /* 0x000ff60003800200 */
[----:B------:R-:W-:Y:S01]  /*7340*/  @!UPT UIADD3 URZ, UPT, UPT, URZ, URZ, URZ ;  /* 0x000000fffffff290 */ /* 0x000fe2000fffe0ff */
[----:B------:R-:W-:Y:S05]  /*7350*/  @!P0 BRA `(.L_x_137) ;  /* 0x0000000000408947 */ /* 0x000fea0003800000 */
        /* <DEDUP_REMOVED lines=16> */
.L_x_137:
[----:B------:R-:W-:Y:S05]  /*7460*/  BSYNC.RECONVERGENT B6 ;  /* 0x0000000000067941 */ /* 0x000fea0003800200 */
.L_x_136:
[----:B------:R-:W-:Y:S01]  /*7470*/  ISETP.NE.U32.AND P3, PT, R138, RZ, PT ;  /* 0x000000ff8a00720c */ /* 0x000fe20003f65070 */
[----:B------:R-:W-:Y:S01]  /*7480*/  UISETP.NE.AND UP1, UPT, UR60, URZ, UPT ;  /* 0x000000ff3c00728c */ /* 0x000fe2000bf25270 */
[----:B------:R-:W-:Y:S02]  /*7490*/  ISETP.NE.U32.AND P4, PT, R134, RZ, PT ;  /* 0x000000ff8600720c */ /* 0x000fe40003f85070 */
[----:B------:R-:W-:Y:S02]  /*74a0*/  ISETP.NE.AND.EX P3, PT, R139, RZ, PT, P3 ;  /* 0x000000ff8b00720c */ /* 0x000fe40003f65330 */
[----:B------:R-:W-:Y:S02]  /*74b0*/  PLOP3.LUT P1, PT, PT, PT, PT, 0x8, 0x80 ;  /* 0x000000000080781c */ /* 0x000fe40003f2e170 */
[----:B------:R-:W-:Y:S02]  /*74c0*/  PLOP3.LUT P0, PT, PT, PT, UP1, 0x80, 0x8 ;  /* 0x000000000008781c */ /* 0x000fe40003f0f018 */
[----:B------:R-:W-:Y:S02]  /*74d0*/  ISETP.NE.AND.EX P4, PT, R135, RZ, PT, P4 ;  /* 0x000000ff8700720c */ /* 0x000fe40003f85340 */
[----:B------:R-:W1:Y:S09]  /*74e0*/  @UP1 LDCU.64 UR4, c[0x0][0x888] ;  /* 0x00011100ff0417ac */ /* 0x000e720008000a00 */
[----:B------:R-:W-:Y:S01]  /*74f0*/  @P0 PLOP3.LUT P1, PT, P3, PT, PT, 0x80, 0x8 ;  /* 0x000000000008081c */ /* 0x000fe20001f2f070 */
[----:B-1----:R-:W-:Y:S04]  /*7500*/  @UP1 UISETP.NE.U32.AND UP0, UPT, UR4, URZ, UPT ;  /* 0x000000ff0400128c */ /* 0x002fe8000bf05070 */
[----:B------:R-:W-:Y:S04]  /*7510*/  @UP1 UISETP.NE.AND.EX UP0, UPT, UR5, URZ, UPT, UP0 ;  /* 0x000000ff0500128c */ /* 0x000fe8000bf05300 */
[----:B------:R-:W-:Y:S01]  /*7520*/  @UP1 USEL UR4, URZ, 0xffffffff, UP0 ;  /* 0xffffffffff041887 */ /* 0x000fe20008000000 */
[----:B------:R-:W-:Y:S11]  /*7530*/  @!P3 BRA `(.L_x_138) ;  /* 0x000000000030b947 */ /* 0x000ff60003800000 */
[----:B------:R-:W-:Y:S01]  /*7540*/  ISETP.NE.U32.AND P2, PT, R136, RZ, PT ;  /* 0x000000ff8800720c */ /* 0x000fe20003f45070 */
[----:B------:R-:W1:Y:S01]  /*7550*/  LDCU.64 UR6, c[0x0][0x358] ;  /* 0x00006b00ff0677ac */ /* 0x000e620008000a00 */
[----:B------:R-:W-:Y:S02]  /*7560*/  IMAD.MOV.U32 R141, RZ, RZ, 0x1 ;  /* 0x00000001ff8d7424 */ /* 0x000fe400078e00ff */
[----:B------:R-:W-:Y:S11]  /*7570*/  ISETP.NE.AND.EX P2, PT, R137, RZ, PT, P2 ;  /* 0x000000ff8900720c */ /* 0x000ff60003f45320 */
[----:B------:R-:W-:Y:S02]  /*7580*/  @!UPT UIADD3 URZ, UPT, UPT, URZ, URZ, URZ ;  /* 0x000000fffffff290 */ /* 0x000fe4000fffe0ff */
[----:B------:R-:W3:Y:S01]  /*7590*/  @P2 LDC.64 R2, c[0x0][0x888] ;  /* 0x00022200ff022b82 */ /* 0x000ee20000000a00 */
[----:B--2---:R-:W-:Y:S04]  /*75a0*/  @P2 IMAD R0, R138, UR36, RZ ;  /* 0x000000248a002c24 */ /* 0x004fe8000f8e02ff */
[----:B---3--:R-:W-:Y:S04]  /*75b0*/  @P2 IMAD.WIDE R2, R0, 0x4, R2 ;  /* 0x0000000400022825 */ /* 0x008fe800078e0202 */
[----:B------:R-:W-:Y:S01]  /*75c0*/  HFMA2 R0, -RZ, RZ, 0, 5.9604644775390625e-08 ;  /* 0x00000001ff007431 */ /* 0x000fe200000001ff */
[----:B-1---5:R1:W5:Y:S04]  /*75d0*/  @P2 LDG.E R71, desc[UR6][R2.64] ;  /* 0x0000000602472981 */ /* 0x022368000c1e1900 */
[----:B------:R-:W-:Y:S01]  /*75e0*/  @!P2 PRMT R141, R0, 0x7610, R141 ;  /* 0x00007610008da816 */ /* 0x000fe2000000008d */
[----:B-1----:R-:W3:Y:S06]  /*75f0*/  @!P2 LDC R71, c[0x0][0x880] ;  /* 0x00022000ff47ab82 */ /* 0x002eec0000000800 */
.L_x_138:
[----:B------:R-:W-:Y:S05]  /*7600*/  @!P4 BRA `(.L_x_139) ;  /* 0x000000000024c947 */ /* 0x000fea0003800000 */
[----:B------:R-:W-:Y:S01]  /*7610*/  ISETP.NE.U32.AND P2, PT, R132, RZ, PT ;  /* 0x000000ff8400720c */ /* 0x000fe20003f45070 */
[----:B------:R-:W1:Y:S03]  /*7620*/  LDCU.64 UR6, c[0x0][0x358] ;  /* 0x00006b00ff0677ac */ /* 0x000e660008000a00 */
[----:B------:R-:W-:Y:S11]  /*7630*/  ISETP.NE.AND.EX P2, PT, R133, RZ, PT, P2 ;  /* 0x000000ff8500720c */ /* 0x000ff60003f45320 */
[----:B------:R-:W-:Y:S02]  /*7640*/  @!UPT UIADD3 URZ, UPT, UPT, URZ, URZ, URZ ;  /* 0x000000fffffff290 */ /* 0x000fe4000fffe0ff */
[----:B------:R-:W4:Y:S01]  /*7650*/  @P2 LDC.64 R2, c[0x0][0x8a8] ;  /* 0x00022a00ff022b82 */ /* 0x000f220000000a00 */
[----:B--2---:R-:W-:Y:S04]  /*7660*/  @P2 IMAD R0, R134, UR36, RZ ;  /* 0x0000002486002c24 */ /* 0x004fe8000f8e02ff */
[----:B----4-:R-:W-:Y:S05]  /*7670*/  @P2 IMAD.WIDE R2, R0, 0x4, R2 ;  /* 0x0000000400022825 */ /* 0x010fea00078e0202 */
[----:B-1---5:R1:W5:Y:S02]  /*7680*/  @P2 LDG.E R70, desc[UR6][R2.64] ;  /* 0x0000000602462981 */ /* 0x022364000c1e1900 */
[----:B-1----:R-:W4:Y:S02]  /*7690*/  @!P2 LDC R70, c[0x0][0x8a0] ;  /* 0x00022800ff46ab82 */ /* 0x002f240000000800 */
.L_x_139:
[----:B---3-5:R-:W-:Y:S01]  /*76a0*/  @P0 FSETP.NEU.AND P4, PT, R71, RZ, PT ;  /* 0x000000ff4700020b */ /* 0x028fe20003f8d000 */
[----:B--2---:R-:W-:Y:S01]  /*76b0*/  IMAD.U32 R0, RZ, RZ, UR4 ;  /* 0x00000004ff007e24 */ /* 0x004fe2000f8e00ff */
[----:B------:R-:W-:Y:S01]  /*76c0*/  @P0 LOP3.LUT P2, RZ, R141, 0xff, RZ, 0xc0, !PT ;  /* 0x000000ff8dff0812 */ /* 0x000fe2000784c0ff */
[----:B------:R-:W-:Y:S01]  /*76d0*/  BSSY B1, `(.L_x_140) ;  /* 0x000003e000017945 */ /* 0x000fe20003800000 */
[----:B------:R-:W-:Y:S02]  /*76e0*/  @P0 SEL R2, RZ, 0xffffffff, P4 ;  /* 0xffffffffff020807 */ /* 0x000fe40002000000 */
[----:B------:R-:W-:Y:S02]  /*76f0*/  CS2R R18, SRZ ;  /* 0x0000000000127805 */ /* 0x000fe4000001ff00 */
[----:B------:R-:W-:Y:S02]  /*7700*/  LEA R143, R68, UR44, 0x3 ;  /* 0x0000002c448f7c11 */ /* 0x000fe4000f8e18ff */
[----:B------:R-:W-:Y:S02]  /*7710*/  CS2R R16, SRZ ;  /* 0x0000000000107805 */ /* 0x000fe4000001ff00 */
[----:B------:R-:W-:Y:S02]  /*7720*/  @P1 SEL R2, R0, R2, !P2 ;  /* 0x0000000200021207 */ /* 0x000fe40005000000 */
[----:B------:R-:W-:Y:S02]  /*7730*/  CS2R R26, SRZ ;  /* 0x00000000001a7805 */ /* 0x000fe4000001ff00 */
[----:B------:R-:W-:Y:S02]  /*7740*/  SHF.L.U32 R4, R147, 0x1f, RZ ;  /* 0x0000001f93047819 */ /* 0x000fe400000006ff */
[----:B------:R-:W-:Y:S02]  /*7750*/  CS2R R24, SRZ ;  /* 0x0000000000187805 */ /* 0x000fe4000001ff00 */
[----:B------:R-:W-:Y:S02]  /*7760*/  @P0 LOP3.LUT R2, R2, 0x1, RZ, 0xc0, !PT ;  /* 0x0000000102020812 */ /* 0x000fe400078ec0ff */
[----:B------:R-:W-:Y:S02]  /*7770*/  CS2R R30, SRZ ;  /* 0x00000000001e7805 */ /* 0x000fe4000001ff00 */
[----:B------:R-:W-:Y:S02]  /*7780*/  PLOP3.LUT P5, PT, PT, PT, PT, 0x8, 0x80 ;  /* 0x000000000080781c */ /* 0x000fe40003fae170 */
[----:B------:R-:W-:Y:S02]  /*7790*/  CS2R R28, SRZ ;  /* 0x00000000001c7805 */ /* 0x000fe4000001ff00 */
[----:B------:R-:W-:Y:S01]  /*77a0*/  ISETP.NE.U32.OR P1, PT, R2, 0x1, !P0 ;  /* 0x000000010200780c */ /* 0x000fe20004725470 */
[----:B------:R-:W-:Y:S01]  /*77b0*/  IMAD R2, R68, 0x40, R69 ;  /* 0x0000004044027824 */ /* 0x000fe200078e0245 */
[----:B------:R-:W-:Y:S02]  /*77c0*/  CS2R R34, SRZ ;  /* 0x0000000000227805 */ /* 0x000fe4000001ff00 */
[----:B------:R-:W-:Y:S09]  /*77d0*/  CS2R R32, SRZ ;  /* 0x0000000000207805 */ /* 0x000ff2000001ff00 */
[----:B------:R-:W-:Y:S04]  /*77e0*/  @P1 SHF.L.U32 R0, R145, 0x1f, RZ ;  /* 0x0000001f91001819 */ /* 0x000fe800000006ff */
[----:B------:R-:W1:Y:S01]  /*77f0*/  @P1 SYNCS.PHASECHK.TRANS64.TRYWAIT P0, [UR44+0x290], R0 ;  /* 0x00029000ff0015a7 */ /* 0x000e62000800112c */
[----:B------:R2:W3:Y:S01]  /*7800*/  SYNCS.PHASECHK.TRANS64.TRYWAIT P4, [R143+URZ+0x2d0], R4 ;  /* 0x0002d0048f0075a7 */ /* 0x0004e200080811ff */
[----:B-1----:R-:W-:Y:S01]  /*7810*/  @P1 PLOP3.LUT P5, PT, P0, PT, PT, 0x8, 0x80 ;  /* 0x000000000080181c */ /* 0x002fe200007ae170 */
[----:B------:R-:W-:Y:S01]  /*7820*/  @!UPT UIADD3 URZ, UPT, UPT, URZ, URZ, URZ ;  /* 0x000000fffffff290 */ /* 0x000fe2000fffe0ff */
[----:B--23--:R-:W-:Y:S11]  /*7830*/  @!P1 BRA `(.L_x_141) ;  /* 0x00000000009c9947 */ /* 0x00cff60003800000 */
[----:B------:R-:W-:Y:S01]  /*7840*/  ISETP.NE.U32.AND P0, PT, RZ, UR56, PT ;  /* 0x00000038ff007c0c */ /* 0x000fe2000bf05070 */
[----:B------:R-:W-:Y:S01]  /*7850*/  BSSY B0, `(.L_x_142) ;  /* 0x0000016000007945 */ /* 0x000fe20003800000 */
[----:B------:R-:W-:Y:S02]  /*7860*/  FSETP.NEU.AND P2, PT, R71, RZ, PT ;  /* 0x000000ff4700720b */ /* 0x000fe40003f4d000 */
[----:B------:R-:W-:Y:S02]  /*7870*/  CS2R R34, SRZ ;  /* 0x0000000000227805 */ /* 0x000fe4000001ff00 */
[----:B------:R-:W-:Y:S02]  /*7880*/  ISETP.NE.AND.EX P0, PT, RZ, UR57, PT, P0 ;  /* 0x00000039ff007c0c */ /* 0x000fe4000bf05300 */
[----:B------:R-:W-:Y:S02]  /*7890*/  CS2R R32, SRZ ;  /* 0x0000000000207805 */ /* 0x000fe4000001ff00 */
[----:B------:R-:W-:Y:S02]  /*78a0*/  LOP3.LUT P1, RZ, R141, 0xff, RZ, 0xc0, !PT ;  /* 0x000000ff8dff7812 */ /* 0x000fe4000782c0ff */
[----:B------:R-:W-:Y:S02]  /*78b0*/  CS2R R30, SRZ ;  /* 0x00000000001e7805 */ /* 0x000fe4000001ff00 */
[----:B------:R-:W-:Y:S02]  /*78c0*/  SEL R0, RZ, 0xffffffff, P2 ;  /* 0xffffffffff007807 */ /* 0x000fe40001000000 */
[----:B------:R-:W-:Y:S02]  /*78d0*/  CS2R R28, SRZ ;  /* 0x00000000001c7805 */ /* 0x000fe4000001ff00 */
[----:B------:R-:W-:Y:S02]  /*78e0*/  SEL R3, RZ, 0xffffffff, P0 ;  /* 0xffffffffff037807 */ /* 0x000fe40000000000 */
[----:B------:R-:W-:Y:S02]  /*78f0*/  CS2R R26, SRZ ;  /* 0x00000000001a7805 */ /* 0x000fe4000001ff00 */
[----:B------:R-:W-:Y:S02]  /*7900*/  CS2R R24, SRZ ;  /* 0x0000000000187805 */ /* 0x000fe4000001ff00 */
[----:B------:R-:W-:Y:S02]  /*7910*/  CS2R R18, SRZ ;  /* 0x0000000000127805 */ /* 0x000fe4000001ff00 */
[----:B------:R-:W-:Y:S02]  /*7920*/  @P3 SEL R0, R3, R0, !P1 ;  /* 0x0000000003003207 */ /* 0x000fe40004800000 */
[----:B------:R-:W-:Y:S02]  /*7930*/  CS2R R16, SRZ ;  /* 0x0000000000107805 */ /* 0x000fe4000001ff00 */
[----:B------:R-:W-:Y:S04]  /*7940*/  LOP3.LUT R0, R0, 0x1, RZ, 0xc0, !PT ;  /* 0x0000000100007812 */ /* 0x000fe800078ec0ff */
[----:B------:R-:W-:Y:S01]  /*7950*/  ISETP.NE.U32.AND P0, PT, R0, 0x1, PT ;  /* 0x000000010000780c */ /* 0x000fe20003f05070 */
[----:B------:R-:W-:Y:S01]  /*7960*/  @!UPT UIADD3 URZ, UPT, UPT, URZ, URZ, URZ ;  /* 0x000000fffffff290 */ /* 0x000fe2000fffe0ff */
[----:B------:R-:W-:Y:S11]  /*7970*/  @!P5 BRA `(.L_x_143) ;  /* 0x00000000000cd947 */ /* 0x000ff60003800000 */
[----:B------:R-:W-:Y:S04]  /*7980*/  SHF.L.U32 R3, R145, 0x1f, RZ ;  /* 0x0000001f91037819 */ /* 0x000fe800000006ff */
[----:B------:R-:W1:Y:S02]  /*7990*/  SYNCS.PHASECHK.TRANS64.TRYWAIT P1, [UR44+0x290], R3 ;  /* 0x00029003ff0075a7 */ /* 0x000e64000802112c */
[----:B-1----:R-:W-:Y:S05]  /*79a0*/  @!P1 BRA `(.L_x_144) ;  /* 0x0000002c00289947 */ /* 0x002fea0003800000 */
.L_x_143:
[----:B------:R-:W-:Y:S05]  /*79b0*/  BSYNC B0 ;  /* 0x0000000000007941 */ /* 0x000fea0003800000 */
.L_x_142:
[----:B------:R2:W3:Y:S01]  /*79c0*/  @P0 LDS.128 R32, [R140+UR44+0x400] ;  /* 0x0004002c8c200984 */ /* 0x0004e20008000c00 */
[----:B------:R-:W5:Y:S01]  /*79d0*/  S2UR UR5, SR_CgaCtaId ;  /* 0x00000000000579c3 */ /* 0x000f620000008800 */
[----:B------:R-:W-:Y:S01]  /*79e0*/  UIADD3 UR4, UPT, UPT, UR44, 0x298, URZ ;  /* 0x000002982c047890 */ /* 0x000fe2000fffe0ff */
[----:B------:R-:W-:Y:S01]  /*79f0*/  LOP3.LUT R145, R145, 0x1, RZ, 0x3c, !PT ;  /* 0x0000000191917812 */ /* 0x000fe200078e3cff */
[----:B------:R2:W1:Y:S04]  /*7a00*/  @P0 LDS.128 R28, [R150+0x10] ;  /* 0x00001000961c0984 */ /* 0x0004680000000c00 */
[----:B------:R2:W1:Y:S04]  /*7a10*/  @P0 LDS.128 R24, [R149+0x20] ;  /* 0x0000200095180984 */ /* 0x0004680000000c00 */
[----:B------:R2:W1:Y:S01]  /*7a20*/  @P0 LDS.128 R16, [R148+0x30] ;  /* 0x0000300094100984 */ /* 0x0004620000000c00 */
[----:B------:R-:W-:Y:S01]  /*7a30*/  @!PT LDS RZ, [RZ] ;  /* 0x00000000fffff984 */ /* 0x000fe20000000800 */
[----:B------:R-:W-:Y:S01]  /*7a40*/  @!PT LDS RZ, [RZ] ;  /* 0x00000000fffff984 */ /* 0x000fe20000000800 */
[----:B------:R-:W-:Y:S01]  /*7a50*/  @!PT LDS RZ, [RZ] ;  /* 0x00000000fffff984 */ /* 0x000fe20000000800 */
[----:B------:R-:W-:Y:S01]  /*7a60*/  @!PT LDS RZ, [RZ] ;  /* 0x00000000fffff984 */ /* 0x000fe20000000800 */
[----:B------:R4:W-:Y:S06]  /*7a70*/  MEMBAR.ALL.CTA ;  /* 0x0000000000007992 */ /* 0x0009ec0000008000 */
[----:B----4-:R-:W4:Y:S01]  /*7a80*/  FENCE.VIEW.ASYNC.S ;  /* 0x00000000000073c6 */ /* 0x010f220000000000 */
[----:B-----5:R-:W-:Y:S09]  /*7a90*/  UPRMT UR4, UR5, 0x654, UR4 ;  /* 0x0000065405047896 */ /* 0x020ff20008000004 */
[----:B----4-:R-:W-:Y:S03]  /*7aa0*/  SYNCS.ARRIVE.TRANS64.RED.A1T0 RZ, [UR4], RZ ;  /* 0x000000ffffff79a7 */ /* 0x010fe60008100404 */
.L_x_141:
[----:B------:R-:W-:Y:S05]  /*7ab0*/  BSYNC B1 ;  /* 0x0000000000017941 */ /* 0x000fea0003800000 */
.L_x_140:
[----:B-1----:R-:W-:Y:S04]  /*7ac0*/  SHF.R.U32.HI R0, RZ, 0x15, R2 ;  /* 0x00000015ff007819 */ /* 0x002fe80000011602 */
[----:B------:R-:W-:Y:S01]  /*7ad0*/  LOP3.LUT P0, RZ, R0, 0x3, R142, 0x48, !PT ;  /* 0x0000000300ff7812 */ /* 0x000fe2000780488e */
[----:B------:R-:W-:Y:S01]  /*7ae0*/  @!UPT UIADD3 URZ, UPT, UPT, URZ, URZ, URZ ;  /* 0x000000fffffff290 */ /* 0x000fe2000fffe0ff */
[----:B------:R-:W-:Y:S11]  /*7af0*/  @P4 BRA `(.L_x_145) ;  /* 0x0000000000084947 */ /* 0x000ff60003800000 */
[----:B------:R-:W1:Y:S02]  /*7b00*/  SYNCS.PHASECHK.TRANS64.TRYWAIT P1, [R143+URZ+0x2d0], R4 ;  /* 0x0002d0048f0075a7 */ /* 0x000e6400080211ff */
[----:B-1----:R-:W-:Y:S05]  /*7b10*/  @!P1 BRA `(.L_x_146) ;  /* 0x0000002800e49947 */ /* 0x002fea0003800000 */
.L_x_145:
[----:B------:R-:W-:Y:S05]  /*7b20*/  @!P0 BRA `(.L_x_147) ;  /* 0x0000000000408947 */ /* 0x000fea0003800000 */
[----:B------:R-:W1:Y:S01]  /*7b30*/  LDCU.64 UR8, c[0x4][0x70] ;  /* 0x01000e00ff0877ac */ /* 0x000e620008000a00 */
[----:B------:R-:W-:Y:S01]  /*7b40*/  MOV R15, 0x0 ;  /* 0x00000000000f7802 */ /* 0x000fe20000000f00 */
[----:B------:R-:W-:Y:S02]  /*7b50*/  HFMA2 R12, -RZ, RZ, 0, 5.9604644775390625e-08 ;  /* 0x00000001ff0c7431 */ /* 0x000fe400000001ff */
[----:B------:R-:W-:Y:S02]  /*7b60*/  IMAD.MOV.U32 R8, RZ, RZ, 0x192 ;  /* 0x00000192ff087424 */ /* 0x000fe400078e00ff */
[----:B------:R-:W-:Y:S01]  /*7b70*/  IMAD.MOV.U32 R13, RZ, RZ, RZ ;  /* 0x000000ffff0d7224 */ /* 0x000fe200078e00ff */
[----:B------:R-:W5:Y:S01]  /*7b80*/  LDCU.64 UR6, c[0x4][0x78] ;  /* 0x01000f00ff0677ac */ /* 0x000f620008000a00 */
[----:B------:R-:W2:Y:S01]  /*7b90*/  LDC.64 R14, c[0x4][R15] ;  /* 0x010000000f0e7b82 */ /* 0x000ea20000000a00 */
[----:B------:R-:W3:Y:S01]  /*7ba0*/  LDCU.64 UR4, c[0x4][0x10] ;  /* 0x01000200ff0477ac */ /* 0x000ee20008000a00 */
[----:B-1----:R-:W-:Y:S01]  /*7bb0*/  MOV R5, UR9 ;  /* 0x0000000900057c02 */ /* 0x002fe20008000f00 */
[----:B------:R-:W-:Y:S01]  /*7bc0*/  IMAD.U32 R4, RZ, RZ, UR8 ;  /* 0x00000008ff047e24 */ /* 0x000fe2000f8e00ff */
[----:B-----5:R-:W-:Y:S01]  /*7bd0*/  MOV R7, UR7 ;  /* 0x0000000700077c02 */ /* 0x020fe20008000f00 */
[----:B------:R-:W-:Y:S01]  /*7be0*/  IMAD.U32 R6, RZ, RZ, UR6 ;  /* 0x00000006ff067e24 */ /* 0x000fe2000f8e00ff */
[----:B---3--:R-:W-:Y:S01]  /*7bf0*/  MOV R11, UR5 ;  /* 0x00000005000b7c02 */ /* 0x008fe20008000f00 */
[----:B------:R-:W-:Y:S02]  /*7c00*/  IMAD.U32 R10, RZ, RZ, UR4 ;  /* 0x00000004ff0a7e24 */ /* 0x000fe4000f8e00ff */
[----:B------:R-:W-:Y:S07]  /*7c10*/  LEPC R20, `(.L_x_147) ;  /* 0x000000001014794e */ /* 0x000fee0000000000 */
[----:B--2-4-:R-:W-:Y:S05]  /*7c20*/  CALL.ABS.NOINC R14 ;  /* 0x000000000e007343 */ /* 0x014fea0003c00000 */
.L_x_147:
[----:B------:R-:W-:Y:S01]  /*7c30*/  LOP3.LUT P0, RZ, R131, 0x60, RZ, 0xc0, !PT ;  /* 0x0000006083ff7812 */ /* 0x000fe2000780c0ff */
[----:B------:R-:W-:Y:S05]  /*7c40*/  WARPSYNC.ALL ;  /* 0x0000000000007948 */ /* 0x000fea0003800000 */
[----:B------:R-:W-:Y:S01]  /*7c50*/  R2UR UR4, R2 ;  /* 0x00000000020472ca */ /* 0x000fe200000e0000 */
[----:B------:R-:W-:Y:S01]  /*7c60*/  BSSY.RECONVERGENT B0, `(.L_x_148) ;  /* 0x000011f000007945 */ /* 0x000fe20003800200 */
[----:B---3--:R-:W-:Y:S02]  /*7c70*/  F2FP.F16.E5M2.UNPACK_B R2, R32 ;  /* 0x00000020ff02723e */ /* 0x008fe400020004ff */
[-C--:B------:R-:W-:Y:S02]  /*7c80*/  F2FP.F16.E5M2.UNPACK_B R21, R33.reuse ;  /* 0x00000021ff15723e */ /* 0x080fe400020004ff */
[----:B------:R-:W-:Y:S01]  /*7c90*/  F2FP.F16.E5M2.UNPACK_B R12, R28 ;  /* 0x0000001cff0c723e */ /* 0x000fe200020004ff */
[----:B------:R-:W-:Y:S01]  /*7ca0*/  HADD2.F32 R0, -RZ, R2.H0_H0 ;  /* 0x20000002ff007230 */ /* 0x000fe20000004100 */
[----:B------:R-:W-:Y:S01]  /*7cb0*/  F2FP.F16.E5M2.UNPACK_B R32, R32.H1 ;  /* 0x00000020ff20723e */ /* 0x000fe200030004ff */
[--C-:B------:R-:W-:Y:S01]  /*7cc0*/  HADD2.F32 R73, -RZ, R21.reuse.H0_H0 ;  /* 0x20000015ff497230 */ /* 0x100fe20000004100 */
[----:B------:R-:W-:Y:S01]  /*7cd0*/  F2FP.F16.E5M2.UNPACK_B R33, R33.H1 ;  /* 0x00000021ff21723e */ /* 0x000fe200030004ff */
[----:B------:R-:W-:Y:S01]  /*7ce0*/  HADD2.F32 R74, -RZ, R21.H1_H1 ;  /* 0x30000015ff4a7230 */ /* 0x000fe20000004100 */
[-C--:B------:R-:W-:Y:S01]  /*7cf0*/  F2FP.F16.E5M2.UNPACK_B R20, R34.reuse ;  /* 0x00000022ff14723e */ /* 0x080fe200020004ff */
[--C-:B------:R-:W-:Y:S01]  /*7d00*/  HADD2.F32 R3, -RZ, R32.reuse.H0_H0 ;  /* 0x20000020ff037230 */ /* 0x100fe20000004100 */
[----:B------:R-:W-:Y:S01]  /*7d10*/  F2FP.F16.E5M2.UNPACK_B R15, R34.H1 ;  /* 0x00000022ff0f723e */ /* 0x000fe200030004ff */
[----:B------:R-:W-:Y:S01]  /*7d20*/  HADD2.F32 R72, -RZ, R32.H1_H1 ;  /* 0x30000020ff487230 */ /* 0x000fe20000004100 */
[-C--:B------:R-:W-:Y:S01]  /*7d30*/  F2FP.F16.E5M2.UNPACK_B R14, R35.reuse ;  /* 0x00000023ff0e723e */ /* 0x080fe200020004ff */
[--C-:B------:R-:W-:Y:S01]  /*7d40*/  HADD2.F32 R75, -RZ, R33.reuse.H0_H0 ;  /* 0x20000021ff4b7230 */ /* 0x100fe20000004100 */
[----:B------:R-:W-:Y:S01]  /*7d50*/  F2FP.F16.E5M2.UNPACK_B R13, R35.H1 ;  /* 0x00000023ff0d723e */ /* 0x000fe200030004ff */
[----:B------:R-:W-:Y:S01]  /*7d60*/  HADD2.F32 R76, -RZ, R33.H1_H1 ;  /* 0x30000021ff4c7230 */ /* 0x000fe20000004100 */
[----:B------:R-:W-:Y:S01]  /*7d70*/  F2FP.F16.E5M2.UNPACK_B R28, R28.H1 ;  /* 0x0000001cff1c723e */ /* 0x000fe200030004ff */
[--C-:B------:R-:W-:Y:S01]  /*7d80*/  HADD2.F32 R77, -RZ, R20.reuse.H0_H0 ;  /* 0x20000014ff4d7230 */ /* 0x100fe20000004100 */
[-C--:B------:R-:W-:Y:S01]  /*7d90*/  F2FP.F16.E5M2.UNPACK_B R11, R29.reuse ;  /* 0x0000001dff0b723e */ /* 0x080fe200020004ff */
        /* <DEDUP_REMOVED lines=43> */
[----:B------:R-:W-:Y:S01]  /*8050*/  IADD3 R143, PT, PT, R143, 0x2f0, RZ ;  /* 0x000002f08f8f7810 */ /* 0x000fe20007ffe0ff */
[----:B------:R-:W-:Y:S01]  /*8060*/  HADD2.F32 R100, -RZ, R6.H1_H1 ;  /* 0x30000006ff647230 */ /* 0x000fe20000004100 */
[----:B------:R-:W-:Y:S01]  /*8070*/  IADD3 R68, PT, PT, R68, 0x1, RZ ;  /* 0x0000000144447810 */ /* 0x000fe20007ffe0ff */
[--C-:B------:R-:W-:Y:S01]  /*8080*/  HADD2.F32 R101, -RZ, R5.reuse.H0_H0 ;  /* 0x20000005ff657230 */ /* 0x100fe20000004100 */
[----:B------:R-:W-:Y:S01]  /*8090*/  LOP3.LUT R143, R143, 0xfefffff8, RZ, 0xc0, !PT ;  /* 0xfefffff88f8f7812 */ /* 0x000fe200078ec0ff */
[----:B------:R-:W-:Y:S02]  /*80a0*/  HADD2.F32 R102, -RZ, R5.H1_H1 ;  /* 0x30000005ff667230 */ /* 0x000fe40000004100 */
[--C-:B------:R-:W-:Y:S02]  /*80b0*/  HADD2.F32 R103, -RZ, R4.reuse.H0_H0 ;  /* 0x20000004ff677230 */ /* 0x100fe40000004100 */
[----:B------:R-:W-:Y:S02]  /*80c0*/  HADD2.F32 R104, -RZ, R4.H1_H1 ;  /* 0x30000004ff687230 */ /* 0x000fe40000004100 */
[----:B------:R-:W1:Y:S01]  /*80d0*/  LDTM.x64 R4, tmem[UR4] ;  /* 0x00000004000479ee */ /* 0x000e620008340000 */
[----:B------:R-:W-:Y:S01]  /*80e0*/  NOP ;  /* 0x0000000000007918 */ /* 0x000fe20000000000 */
[----:B-1----:R1:W-:Y:S01]  /*80f0*/  SYNCS.ARRIVE.TRANS64.RED.A1T0 RZ, [R143+URZ], RZ ;  /* 0x000000ff8fff79a7 */ /* 0x0023e200081004ff */
[----:B------:R-:W-:Y:S02]  /*8100*/  HADD2.F32 R2, -RZ, R2.H1_H1 ;  /* 0x30000002ff027230 */ /* 0x000fe40000004100 */
[--C-:B------:R-:W-:Y:S02]  /*8110*/  HADD2.F32 R105, -RZ, R106.reuse.H0_H0 ;  /* 0x2000006aff697230 */ /* 0x100fe40000004100 */
        /* <DEDUP_REMOVED lines=9> */
[C---:B----4-:R-:W-:Y:S01]  /*81b0*/  FMUL R4, R70.reuse, R4 ;  /* 0x0000000446047220 */ /* 0x050fe20000400000 */
[C---:B------:R-:W-:Y:S01]  /*81c0*/  FMUL R5, R70.reuse, R5 ;  /* 0x0000000546057220 */ /* 0x040fe20000400000 */
[C---:B------:R-:W-:Y:S01]  /*81d0*/  FMUL R8, R70.reuse, R8 ;  /* 0x0000000846087220 */ /* 0x040fe20000400000 */
[C---:B------:R-:W-:Y:S01]  /*81e0*/  FMUL R9, R70.reuse, R9 ;  /* 0x0000000946097220 */ /* 0x040fe20000400000 */
[C---:B------:R-:W-:Y:S01]  /*81f0*/  FFMA R4, R71.reuse, R0, R4 ;  /* 0x0000000047047223 */ /* 0x040fe20000000004 */
[C---:B------:R-:W-:Y:S01]  /*8200*/  FFMA R5, R71.reuse, R2, R5 ;  /* 0x0000000247057223 */ /* 0x040fe20000000005 */
[C---:B------:R-:W-:Y:S01]  /*8210*/  FMUL R12, R70.reuse, R12 ;  /* 0x0000000c460c7220 */ /* 0x040fe20000400000 */
[C---:B------:R-:W-:Y:S01]  /*8220*/  FMUL R13, R70.reuse, R13 ;  /* 0x0000000d460d7220 */ /* 0x040fe20000400000 */
[C---:B------:R-:W-:Y:S01]  /*8230*/  FMUL R0, R70.reuse, R16 ;  /* 0x0000001046007220 */ /* 0x040fe20000400000 */
[C---:B------:R-:W-:Y:S01]  /*8240*/  FMUL R2, R70.reuse, R17 ;  /* 0x0000001146027220 */ /* 0x040fe20000400000 */
[C---:B------:R-:W-:Y:S01]  /*8250*/  FMUL R17, R70.reuse, R24 ;  /* 0x0000001846117220 */ /* 0x040fe20000400000 */
[--C-:B------:R-:W-:Y:S02]  /*8260*/  HADD2.F32 R125, -RZ, R126.reuse.H0_H0 ;  /* 0x2000007eff7d7230 */ /* 0x100fe40000004100 */
[C---:B------:R-:W-:Y:S01]  /*8270*/  FMUL R6, R70.reuse, R6 ;  /* 0x0000000646067220 */ /* 0x040fe20000400000 */
[----:B------:R-:W-:Y:S02]  /*8280*/  HADD2.F32 R126, -RZ, R126.H1_H1 ;  /* 0x3000007eff7e7230 */ /* 0x000fe40000004100 */
[C---:B------:R-:W-:Y:S01]  /*8290*/  FMUL R7, R70.reuse, R7 ;  /* 0x0000000746077220 */ /* 0x040fe20000400000 */
[C---:B------:R-:W-:Y:S01]  /*82a0*/  FMUL R10, R70.reuse, R10 ;  /* 0x0000000a460a7220 */ /* 0x040fe20000400000 */
[C---:B------:R-:W-:Y:S01]  /*82b0*/  FFMA R6, R71.reuse, R3, R6 ;  /* 0x0000000347067223 */ /* 0x040fe20000000006 */
[C---:B------:R-:W-:Y:S01]  /*82c0*/  FMUL R11, R70.reuse, R11 ;  /* 0x0000000b460b7220 */ /* 0x040fe20000400000 */
[C---:B------:R-:W-:Y:S01]  /*82d0*/  FFMA R7, R71.reuse, R72, R7 ;  /* 0x0000004847077223 */ /* 0x040fe20000000007 */
[C---:B------:R-:W-:Y:S01]  /*82e0*/  FFMA R8, R71.reuse, R73, R8 ;  /* 0x0000004947087223 */ /* 0x040fe20000000008 */
[C---:B------:R-:W-:Y:S01]  /*82f0*/  FFMA R9, R71.reuse, R74, R9 ;  /* 0x0000004a47097223 */ /* 0x040fe20000000009 */
[C---:B------:R-:W-:Y:S01]  /*8300*/  FFMA R10, R71.reuse, R75, R10 ;  /* 0x0000004b470a7223 */ /* 0x040fe2000000000a */
[C---:B------:R-:W-:Y:S01]  /*8310*/  FFMA R11, R71.reuse, R76, R11 ;  /* 0x0000004c470b7223 */ /* 0x040fe2000000000b */
[C---:B------:R-:W-:Y:S01]  /*8320*/  FFMA R12, R71.reuse, R77, R12 ;  /* 0x0000004d470c7223 */ /* 0x040fe2000000000c */
[----:B------:R-:W-:Y:S01]  /*8330*/  FFMA R13, R71, R78, R13 ;  /* 0x0000004e470d7223 */ /* 0x000fe2000000000d */
[----:B------:R-:W-:Y:S01]  /*8340*/  F2FP.SATFINITE.E5M2.F32.PACK_AB_MERGE_C R76, R7, R6, RZ ;  /* 0x00000006074c723e */ /* 0x000fe200048060ff */
[--C-:B------:R-:W-:Y:S02]  /*8350*/  HADD2.F32 R74, -RZ, R129.reuse.H0_H0 ;  /* 0x20000081ff4a7230 */ /* 0x100fe40000004100 */
[C---:B------:R-:W-:Y:S01]  /*8360*/  FMUL R7, R70.reuse, R20 ;  /* 0x0000001446077220 */ /* 0x040fe20000400000 */
[----:B------:R-:W-:Y:S01]  /*8370*/  HADD2.F32 R75, -RZ, R129.H1_H1 ;  /* 0x30000081ff4b7230 */ /* 0x000fe20000004100 */
[----:B------:R-:W-:Y:S01]  /*8380*/  F2FP.SATFINITE.E5M2.F32.PACK_AB_MERGE_C R129, R11, R10, RZ ;  /* 0x0000000a0b81723e */ /* 0x000fe200048060ff */
        /* <DEDUP_REMOVED lines=12> */
[----:B------:R-:W-:Y:S01]  /*8450*/  FFMA R3, R71, R83, R3 ;  /* 0x0000005347037223 */ /* 0x000fe20000000003 */
[C---:B------:R-:W-:Y:S01]  /*8460*/  FMUL R25, R70.reuse, R32 ;  /* 0x0000002046197220 */ /* 0x040fe20000400000 */
[----:B------:R-:W-:Y:S01]  /*8470*/  F2FP.SATFINITE.E5M2.F32.PACK_AB_MERGE_C R14, R15, R14, RZ ;  /* 0x0000000e0f0e723e */ /* 0x000fe200048060ff */
[C---:B------:R-:W-:Y:S01]  /*8480*/  FMUL R6, R70.reuse, R19 ;  /* 0x0000001346067220 */ /* 0x040fe20000400000 */
[C---:B------:R-:W-:Y:S01]  /*8490*/  FMUL R11, R70.reuse, R22 ;  /* 0x00000016460b7220 */ /* 0x040fe20000400000 */
[C---:B------:R-:W-:Y:S01]  /*84a0*/  FMUL R22, R70.reuse, R29 ;  /* 0x0000001d46167220 */ /* 0x040fe20000400000 */
[C---:B------:R-:W-:Y:S01]  /*84b0*/  FMUL R29, R70.reuse, R36 ;  /* 0x00000024461d7220 */ /* 0x040fe20000400000 */
[C---:B------:R-:W-:Y:S01]  /*84c0*/  FFMA R6, R71.reuse, R84, R6 ;  /* 0x0000005447067223 */ /* 0x040fe20000000006 */
[C---:B------:R-:W-:Y:S01]  /*84d0*/  FFMA R7, R71.reuse, R85, R7 ;  /* 0x0000005547077223 */ /* 0x040fe20000000007 */
[C---:B------:R-:W-:Y:S01]  /*84e0*/  FFMA R10, R71.reuse, R86, R10 ;  /* 0x00000056470a7223 */ /* 0x040fe2000000000a */
[C---:B------:R-:W-:Y:S01]  /*84f0*/  FFMA R11, R71.reuse, R87, R11 ;  /* 0x00000057470b7223 */ /* 0x040fe2000000000b */
[----:B------:R-:W-:Y:S01]  /*8500*/  FMUL R16, R70, R23 ;  /* 0x0000001746107220 */ /* 0x000fe20000400000 */
[----:B------:R-:W-:Y:S01]  /*8510*/  F2FP.SATFINITE.E5M2.F32.PACK_AB_MERGE_C R3, R6, R3, RZ ;  /* 0x000000030603723e */ /* 0x000fe200048060ff */
        /* <DEDUP_REMOVED lines=10> */
[----:B------:R-:W-:Y:S01]  /*85c0*/  FMUL R30, R70, R37 ;  /* 0x00000025461e7220 */ /* 0x000fe20000400000 */
[----:B------:R-:W-:Y:S01]  /*85d0*/  F2FP.SATFINITE.E5M2.F32.PACK_AB_MERGE_C R16, R10, R7, R16 ;  /* 0x000000070a10723e */ /* 0x000fe20004806010 */
        /* <DEDUP_REMOVED lines=23> */
[----:B------:R-:W-:Y:S01]  /*8750*/  FFMA R31, R71, R103, R31 ;  /* 0x00000067471f7223 */ /* 0x000fe2000000001f */
[----:B------:R-:W-:Y:S01]  /*8760*/  FMUL R45, R70, R52 ;  /* 0x00000034462d7220 */ /* 0x000fe20000400000 */
[----:B------:R-:W-:Y:S01]  /*8770*/  F2FP.SATFINITE.E5M2.F32.PACK_AB_MERGE_C R19, R28, R27, RZ ;  /* 0x0000001b1c13723e */ /* 0x000fe200048060ff */
[C---:B------:R-:W-:Y:S01]  /*8780*/  FMUL R52, R70.reuse, R59 ;  /* 0x0000003b46347220 */ /* 0x040fe20000400000 */
[C---:B------:R-:W-:Y:S01]  /*8790*/  FMUL R59, R70.reuse, R66 ;  /* 0x00000042463b7220 */ /* 0x040fe20000400000 */
[----:B------:R-:W-:Y:S01]  /*87a0*/  F2FP.SATFINITE.E5M2.F32.PACK_AB_MERGE_C R66, R13, R12, R14 ;  /* 0x0000000c0d42723e */ /* 0x000fe2000480600e */
[----:B------:R-:W-:Y:S01]  /*87b0*/  FMUL R32, R70, R39 ;  /* 0x0000002746207220 */ /* 0x000fe20000400000 */
[--C-:B------:R-:W-:Y:S01]  /*87c0*/  HADD2.F32 R107, -RZ, R108.reuse.H0_H0 ;  /* 0x2000006cff6b7230 */ /* 0x100fe20000004100 */
[----:B------:R-:W-:Y:S01]  /*87d0*/  F2FP.SATFINITE.E5M2.F32.PACK_AB_MERGE_C R19, R26, R25, R19 ;  /* 0x000000191a13723e */ /* 0x000fe20004806013 */
[----:B------:R-:W-:Y:S02]  /*87e0*/  HADD2.F32 R108, -RZ, R108.H1_H1 ;  /* 0x3000006cff6c7230 */ /* 0x000fe40000004100 */
[C---:B------:R-:W-:Y:S01]  /*87f0*/  FFMA R32, R71.reuse, R104, R32 ;  /* 0x0000006847207223 */ /* 0x040fe20000000020 */
[C---:B------:R-:W-:Y:S01]  /*8800*/  FFMA R33, R71.reuse, R105, R33 ;  /* 0x0000006947217223 */ /* 0x040fe20000000021 */
[C---:B------:R-:W-:Y:S01]  /*8810*/  FFMA R34, R71.reuse, R106, R34 ;  /* 0x0000006a47227223 */ /* 0x040fe20000000022 */
[C---:B------:R-:W-:Y:S01]  /*8820*/  FMUL R35, R70.reuse, R42 ;  /* 0x0000002a46237220 */ /* 0x040fe20000400000 */
[----:B------:R-:W-:Y:S01]  /*8830*/  FMUL R42, R70, R49 ;  /* 0x00000031462a7220 */ /* 0x000fe20000400000 */
[----:B------:R-:W-:Y:S01]  /*8840*/  F2FP.SATFINITE.E5M2.F32.PACK_AB_MERGE_C R32, R32, R31, RZ ;  /* 0x0000001f2020723e */ /* 0x000fe200048060ff */
[C---:B------:R-:W-:Y:S01]  /*8850*/  FMUL R49, R70.reuse, R56 ;  /* 0x0000003846317220 */ /* 0x040fe20000400000 */
[C---:B------:R-:W-:Y:S01]  /*8860*/  FMUL R36, R70.reuse, R43 ;  /* 0x0000002b46247220 */ /* 0x040fe20000400000 */
[--C-:B------:R-:W-:Y:S02]  /*8870*/  HADD2.F32 R111, -RZ, R112.reuse.H0_H0 ;  /* 0x20000070ff6f7230 */ /* 0x100fe40000004100 */
[C---:B------:R-:W-:Y:S01]  /*8880*/  FFMA R35, R71.reuse, R107, R35 ;  /* 0x0000006b47237223 */ /* 0x040fe20000000023 */
[----:B------:R-:W-:Y:S02]  /*8890*/  HADD2.F32 R112, -RZ, R112.H1_H1 ;  /* 0x30000070ff707230 */ /* 0x000fe40000004100 */
[C---:B------:R-:W-:Y:S01]  /*88a0*/  FMUL R39, R70.reuse, R46 ;  /* 0x0000002e46277220 */ /* 0x040fe20000400000 */
[C---:B------:R-:W-:Y:S01]  /*88b0*/  FFMA R36, R71.reuse, R108, R36 ;  /* 0x0000006c47247223 */ /* 0x040fe20000000024 */
[C---:B------:R-:W-:Y:S01]  /*88c0*/  FMUL R40, R70.reuse, R47 ;  /* 0x0000002f46287220 */ /* 0x040fe20000400000 */
[C---:B------:R-:W-:Y:S01]  /*88d0*/  FFMA R37, R71.reuse, R109, R37 ;  /* 0x0000006d47257223 */ /* 0x040fe20000000025 */
[C---:B------:R-:W-:Y:S01]  /*88e0*/  FFMA R38, R71.reuse, R110, R38 ;  /* 0x0000006e47267223 */ /* 0x040fe20000000026 */
        /* <DEDUP_REMOVED lines=8> */
[C---:B------:R-:W-:Y:S01]  /*8970*/  FMUL R46, R70.reuse, R53 ;  /* 0x00000035462e7220 */ /* 0x040fe20000400000 */
[--C-:B------:R-:W-:Y:S02]  /*8980*/  HADD2.F32 R119, -RZ, R120.reuse.H0_H0 ;  /* 0x20000078ff777230 */ /* 0x100fe40000004100 */
[C---:B------:R-:W-:Y:S01]  /*8990*/  FMUL R50, R70.reuse, R57 ;  /* 0x0000003946327220 */ /* 0x040fe20000400000 */
[C---:B------:R-:W-:Y:S01]  /*89a0*/  FMUL R51, R70.reuse, R58 ;  /* 0x0000003a46337220 */ /* 0x040fe20000400000 */
[C---:B------:R-:W-:Y:S01]  /*89b0*/  FMUL R53, R70.reuse, R60 ;  /* 0x0000003c46357220 */ /* 0x040fe20000400000 */
[C---:B------:R-:W-:Y:S01]  /*89c0*/  FFMA R43, R71.reuse, R115, R43 ;  /* 0x00000073472b7223 */ /* 0x040fe2000000002b */
[----:B------:R-:W-:Y:S02]  /*89d0*/  HADD2.F32 R120, -RZ, R120.H1_H1 ;  /* 0x30000078ff787230 */ /* 0x000fe40000004100 */
[C---:B------:R-:W-:Y:S01]  /*89e0*/  FMUL R47, R70.reuse, R54 ;  /* 0x00000036462f7220 */ /* 0x040fe20000400000 */
[C---:B------:R-:W-:Y:S01]  /*89f0*/  FMUL R57, R70.reuse, R64 ;  /* 0x0000004046397220 */ /* 0x040fe20000400000 */
[C---:B------:R-:W-:Y:S01]  /*8a00*/  FMUL R58, R70.reuse, R65 ;  /* 0x00000041463a7220 */ /* 0x040fe20000400000 */
[C---:B------:R-:W-:Y:S01]  /*8a10*/  FMUL R60, R70.reuse, R67 ;  /* 0x00000043463c7220 */ /* 0x040fe20000400000 */
[----:B------:R-:W-:Y:S01]  /*8a20*/  FFMA R44, R71, R116, R44 ;  /* 0x00000074472c7223 */ /* 0x000fe2000000002c */
[----:B------:R-:W-:Y:S01]  /*8a30*/  FMUL R48, R70, R55 ;  /* 0x0000003746307220 */ /* 0x000fe20000400000 */
[----:B------:R-:W-:Y:S01]  /*8a40*/  F2FP.SATFINITE.E5M2.F32.PACK_AB_MERGE_C R64, R5, R4, R76 ;  /* 0x000000040540723e */ /* 0x000fe2000480604c */
[----:B------:R-:W-:Y:S01]  /*8a50*/  FFMA R45, R71, R117, R45 ;  /* 0x00000075472d7223 */ /* 0x000fe2000000002d */
[----:B------:R-:W-:Y:S01]  /*8a60*/  F2FP.SATFINITE.E5M2.F32.PACK_AB_MERGE_C R65, R9, R8, R129 ;  /* 0x000000080941723e */ /* 0x000fe20004806081 */
[C---:B------:R-:W-:Y:S01]  /*8a70*/  FFMA R46, R71.reuse, R118, R46 ;  /* 0x00000076472e7223 */ /* 0x040fe2000000002e */
[----:B------:R-:W-:Y:S01]  /*8a80*/  F2FP.SATFINITE.E5M2.F32.PACK_AB_MERGE_C R67, R2, R0, R3 ;  /* 0x000000000243723e */ /* 0x000fe20004806003 */
[--C-:B------:R-:W-:Y:S02]  /*8a90*/  HADD2.F32 R123, -RZ, R124.reuse.H0_H0 ;  /* 0x2000007cff7b7230 */ /* 0x100fe40000004100 */
[C---:B------:R-:W-:Y:S01]  /*8aa0*/  FFMA R47, R71.reuse, R119, R47 ;  /* 0x00000077472f7223 */ /* 0x040fe2000000002f */
[----:B------:R-:W-:Y:S02]  /*8ab0*/  HADD2.F32 R124, -RZ, R124.H1_H1 ;  /* 0x3000007cff7c7230 */ /* 0x000fe40000004100 */
[C---:B------:R-:W-:Y:S01]  /*8ac0*/  FFMA R48, R71.reuse, R120, R48 ;  /* 0x0000007847307223 */ /* 0x040fe20000000030 */
[----:B------:R1:W-:Y:S01]  /*8ad0*/  STS.128 [R140+UR44+0x2400], R64 ;  /* 0x002400408c007988 */ /* 0x0003e20008000c2c */
[C---:B------:R-:W-:Y:S01]  /*8ae0*/  FFMA R49, R71.reuse, R121, R49 ;  /* 0x0000007947317223 */ /* 0x040fe20000000031 */
[C---:B------:R-:W-:Y:S01]  /*8af0*/  FFMA R50, R71.reuse, R122, R50 ;  /* 0x0000007a47327223 */ /* 0x040fe20000000032 */
[C---:B------:R-:W-:Y:S01]  /*8b00*/  FMUL R54, R70.reuse, R61 ;  /* 0x0000003d46367220 */ /* 0x040fe20000400000 */
[--C-:B------:R-:W-:Y:S02]  /*8b10*/  HADD2.F32 R127, -RZ, R128.reuse.H0_H0 ;  /* 0x20000080ff7f7230 */ /* 0x100fe40000004100 */
[C---:B------:R-:W-:Y:S01]  /*8b20*/  FFMA R51, R71.reuse, R123, R51 ;  /* 0x0000007b47337223 */ /* 0x040fe20000000033 */
[----:B------:R-:W-:Y:S02]  /*8b30*/  HADD2.F32 R128, -RZ, R128.H1_H1 ;  /* 0x30000080ff807230 */ /* 0x000fe40000004100 */
[----:B------:R-:W-:Y:S01]  /*8b40*/  FMUL R55, R70, R62 ;  /* 0x0000003e46377220 */ /* 0x000fe20000400000 */
[----:B------:R1:W-:Y:S01]  /*8b50*/  STS.128 [R150+0x2010], R16 ;  /* 0x0020101096007388 */ /* 0x0003e20000000c00 */
[----:B------:R-:W-:Y:S01]  /*8b60*/  F2FP.SATFINITE.E5M2.F32.PACK_AB_MERGE_C R35, R36, R35, RZ ;  /* 0x000000232423723e */ /* 0x000fe200048060ff */
[C---:B------:R-:W-:Y:S01]  /*8b70*/  FFMA R52, R71.reuse, R124, R52 ;  /* 0x0000007c47347223 */ /* 0x040fe20000000034 */
[----:B------:R-:W-:Y:S01]  /*8b80*/  FMUL R56, R70, R63 ;  /* 0x0000003f46387220 */ /* 0x000fe20000400000 */
[C---:B------:R-:W-:Y:S01]  /*8b90*/  FFMA R53, R71.reuse, R125, R53 ;  /* 0x0000007d47357223 */ /* 0x040fe20000000035 */
[C---:B------:R-:W-:Y:S01]  /*8ba0*/  FFMA R54, R71.reuse, R126, R54 ;  /* 0x0000007e47367223 */ /* 0x040fe20000000036 */
[C---:B------:R-:W-:Y:S01]  /*8bb0*/  FFMA R55, R71.reuse, R127, R55 ;  /* 0x0000007f47377223 */ /* 0x040fe20000000037 */
[C---:B------:R-:W-:Y:S01]  /*8bc0*/  FFMA R56, R71.reuse, R128, R56 ;  /* 0x0000008047387223 */ /* 0x040fe20000000038 */
[----:B------:R-:W-:Y:S01]  /*8bd0*/  F2FP.SATFINITE.E5M2.F32.PACK_AB_MERGE_C R39, R40, R39, RZ ;  /* 0x000000272827723e */ /* 0x000fe200048060ff */
[C---:B------:R-:W-:Y:S01]  /*8be0*/  FFMA R57, R71.reuse, R72, R57 ;  /* 0x0000004847397223 */ /* 0x040fe20000000039 */
[----:B------:R-:W-:Y:S01]  /*8bf0*/  F2FP.SATFINITE.E5M2.F32.PACK_AB_MERGE_C R43, R44, R43, RZ ;  /* 0x0000002b2c2b723e */ /* 0x000fe200048060ff */
[C---:B------:R-:W-:Y:S01]  /*8c00*/  FFMA R58, R71.reuse, R73, R58 ;  /* 0x00000049473a7223 */ /* 0x040fe2000000003a */
[C---:B------:R-:W-:Y:S01]  /*8c10*/  FFMA R59, R71.reuse, R74, R59 ;  /* 0x0000004a473b7223 */ /* 0x040fe2000000003b */
[----:B------:R-:W-:Y:S01]  /*8c20*/  F2FP.SATFINITE.E5M2.F32.PACK_AB_MERGE_C R33, R34, R33, R35 ;  /* 0x000000212221723e */ /* 0x000fe20004806023 */
[----:B------:R-:W-:Y:S01]  /*8c30*/  FFMA R60, R71, R75, R60 ;  /* 0x0000004b473c7223 */ /* 0x000fe2000000003c */
[----:B------:R-:W-:Y:S02]  /*8c40*/  F2FP.SATFINITE.E5M2.F32.PACK_AB_MERGE_C R32, R30, R29, R32 ;  /* 0x0000001d1e20723e */ /* 0x000fe40004806020 */
[----:B------:R-:W-:Y:S02]  /*8c50*/  F2FP.SATFINITE.E5M2.F32.PACK_AB_MERGE_C R34, R38, R37, R39 ;  /* 0x000000252622723e */ /* 0x000fe40004806027 */
[----:B------:R-:W-:Y:S02]  /*8c60*/  F2FP.SATFINITE.E5M2.F32.PACK_AB_MERGE_C R35, R42, R41, R43 ;  /* 0x000000292a23723e */ /* 0x000fe4000480602b */
[----:B------:R-:W-:Y:S02]  /*8c70*/  F2FP.SATFINITE.E5M2.F32.PACK_AB_MERGE_C R51, R52, R51, RZ ;  /* 0x000000333433723e */ /* 0x000fe400048060ff */
[----:B------:R-:W-:Y:S01]  /*8c80*/  F2FP.SATFINITE.E5M2.F32.PACK_AB_MERGE_C R48, R48, R47, RZ ;  /* 0x0000002f3030723e */ /* 0x000fe200048060ff */
[----:B------:R1:W-:Y:S01]  /*8c90*/  STS.128 [R149+0x2020], R32 ;  /* 0x0020202095007388 */ /* 0x0003e20000000c00 */
[----:B------:R-:W-:Y:S02]  /*8ca0*/  F2FP.SATFINITE.E5M2.F32.PACK_AB_MERGE_C R55, R56, R55, RZ ;  /* 0x000000373837723e */ /* 0x000fe400048060ff */
[----:B------:R-:W-:Y:S02]  /*8cb0*/  F2FP.SATFINITE.E5M2.F32.PACK_AB_MERGE_C R59, R60, R59, RZ ;  /* 0x0000003b3c3b723e */ /* 0x000fe400048060ff */
[----:B------:R-:W-:Y:S02]  /*8cc0*/  F2FP.SATFINITE.E5M2.F32.PACK_AB_MERGE_C R49, R50, R49, R51 ;  /* 0x000000313231723e */ /* 0x000fe40004806033 */
[----:B------:R-:W-:Y:S02]  /*8cd0*/  F2FP.SATFINITE.E5M2.F32.PACK_AB_MERGE_C R48, R46, R45, R48 ;  /* 0x0000002d2e30723e */ /* 0x000fe40004806030 */
[----:B------:R-:W-:Y:S02]  /*8ce0*/  F2FP.SATFINITE.E5M2.F32.PACK_AB_MERGE_C R50, R54, R53, R55 ;  /* 0x000000353632723e */ /* 0x000fe40004806037 */
[----:B------:R-:W-:Y:S05]  /*8cf0*/  F2FP.SATFINITE.E5M2.F32.PACK_AB_MERGE_C R51, R58, R57, R59 ;  /* 0x000000393a33723e */ /* 0x000fea000480603b */
[----:B------:R1:W-:Y:S01]  /*8d00*/  STS.128 [R148+0x2030], R48 ;  /* 0x0020303094007388 */ /* 0x0003e20000000c00 */
[----:B------:R-:W-:Y:S01]  /*8d10*/  @!PT LDS RZ, [RZ] ;  /* 0x00000000fffff984 */ /* 0x000fe20000000800 */
[----:B------:R-:W-:Y:S01]  /*8d20*/  @!PT LDS RZ, [RZ] ;  /* 0x00000000fffff984 */ /* 0x000fe20000000800 */
[----:B------:R-:W-:Y:S01]  /*8d30*/  @!PT LDS RZ, [RZ] ;  /* 0x00000000fffff984 */ /* 0x000fe20000000800 */
[----:B------:R-:W-:Y:S01]  /*8d40*/  @!PT LDS RZ, [RZ] ;  /* 0x00000000fffff984 */ /* 0x000fe20000000800 */
[----:B------:R3:W-:Y:S07]  /*8d50*/  MEMBAR.ALL.CTA ;  /* 0x0000000000007992 */ /* 0x0007ee0000008000 */
[----:B---3--:R-:W3:Y:S02]  /*8d60*/  FENCE.VIEW.ASYNC.S ;  /* 0x00000000000073c6 */ /* 0x008ee40000000000 */
[----:B---3--:R-:W-:Y:S06]  /*8d70*/  BAR.SYNC.DEFER_BLOCKING 0x1, 0x80 ;  /* 0x0042000000007b1d */ /* 0x008fec0000010000 */
[----:B------:R-:W-:Y:S05]  /*8d80*/  @P0 BRA `(.L_x_149) ;  /* 0x0000000000300947 */ /* 0x000fea0003800000 */
[----:B------:R-:W-:Y:S02]  /*8d90*/  UIADD3 UR4, UPT, UPT, UR44, 0x2400, URZ ;  /* 0x000024002c047890 */ /* 0x000fe4000fffe0ff */
[----:B------:R-:W-:Y:S02]  /*8da0*/  USHF.L.U32 UR9, UR46, 0x6, URZ ;  /* 0x000000062e097899 */ /* 0x000fe400080006ff */
[----:B------:R-:W-:Y:S02]  /*8db0*/  USHF.L.U32 UR10, UR45, 0x7, URZ ;  /* 0x000000072d0a7899 */ /* 0x000fe400080006ff */
[----:B------:R-:W-:Y:S01]  /*8dc0*/  MOV R151, UR4 ;  /* 0x0000000400977c02 */ /* 0x000fe20008000f00 */
[----:B------:R-:W-:Y:S01]  /*8dd0*/  UIADD3 UR4, UP0, UPT, UR62, 0x680, URZ ;  /* 0x000006803e047890 */ /* 0x000fe2000ff1e0ff */
[----:B------:R-:W-:Y:S02]  /*8de0*/  UMOV UR11, UR36 ;  /* 0x00000024000b7c82 */ /* 0x000fe40008000000 */
[----:B------:R-:W-:Y:S01]  /*8df0*/  R2UR UR8, R151 ;  /* 0x00000000970872ca */ /* 0x000fe200000e0000 */
[----:B------:R-:W-:Y:S11]  /*8e00*/  UIADD3.X UR5, UPT, UPT, URZ, UR63, URZ, UP0, !UPT ;  /* 0x0000003fff057290 */ /* 0x000ff600087fe4ff */
[----:B------:R-:W-:Y:S01]  /*8e10*/  @!UPT UIADD3 URZ, UPT, UPT, URZ, URZ, URZ ;  /* 0x000000fffffff290 */ /* 0x000fe2000fffe0ff */
[----:B------:R3:W-:Y:S01]  /*8e20*/  UTMASTG.3D [UR8], [UR4] ;  /* 0x00000008040073b5 */ /* 0x0007e20008010000 */
[----:B------:R0:W-:Y:S01]  /*8e30*/  UTMACMDFLUSH ;  /* 0x00000000000079b7 */ /* 0x0001e20000000000 */
[----:B---3--:R-:W-:Y:S04]  /*8e40*/  DEPBAR.LE SB0, 0x0 ;  /* 0x000080000000791a */ /* 0x008fe80000000000 */
.L_x_149:
[----:B------:R-:W-:Y:S05]  /*8e50*/  BSYNC.RECONVERGENT B0 ;  /* 0x0000000000007941 */ /* 0x000fea0003800200 */
.L_x_148:
[----:B------:R-:W-:Y:S01]  /*8e60*/  BAR.SYNC.DEFER_BLOCKING 0x1, 0x80 ;  /* 0x0042000000007b1d */ /* 0x000fe20000010000 */
[----:B------:R-:W-:Y:S01]  /*8e70*/  ISETP.NE.AND P0, PT, R144, 0x2, PT ;  /* 0x000000029000780c */ /* 0x000fe20003f05270 */
[----:B------:R-:W-:Y:S01]  /*8e80*/  UISETP.NE.AND UP0, UPT, UR47, URZ, UPT ;  /* 0x000000ff2f00728c */ /* 0x000fe2000bf05270 */
[----:B------:R-:W-:Y:S01]  /*8e90*/  ISETP.NE.AND P1, PT, R68, 0x4, PT ;  /* 0x000000044400780c */ /* 0x000fe20003f25270 */
[----:B------:R-:W-:Y:S01]  /*8ea0*/  UIADD3 UR46, UPT, UPT, UR37, UR59, URZ ;  /* 0x0000003b252e7290 */ /* 0x000fe2000fffe0ff */
[----:B------:R-:W-:Y:S01]  /*8eb0*/  SEL R2, RZ, 0x1, P0 ;  /* 0x00000001ff027807 */ /* 0x000fe20000000000 */
[----:B------:R-:W-:Y:S01]  /*8ec0*/  UIADD3 UR45, UPT, UPT, UR38, UR55, URZ ;  /* 0x00000037262d7290 */ /* 0x000fe2000fffe0ff */
[----:B------:R-:W-:Y:S02]  /*8ed0*/  SEL R0, RZ, 0x1, P1 ;  /* 0x00000001ff007807 */ /* 0x000fe40000800000 */
[----:B------:R-:W-:Y:S02]  /*8ee0*/  LOP3.LUT R146, R146, R2, RZ, 0x3c, !PT ;  /* 0x0000000292927212 */ /* 0x000fe400078e3cff */
[----:B------:R-:W-:Y:S02]  /*8ef0*/  LOP3.LUT R147, R147, R0, RZ, 0x3c, !PT ;  /* 0x0000000093937212 */ /* 0x000fe400078e3cff */
[----:B------:R-:W-:Y:S02]  /*8f00*/  SEL R144, R144, RZ, P0 ;  /* 0x000000ff90907207 */ /* 0x000fe40000000000 */
[----:B------:R-:W-:Y:S01]  /*8f10*/  SEL R68, R68, RZ, P1 ;  /* 0x000000ff44447207 */ /* 0x000fe20000800000 */
[----:B------:R-:W-:Y:S01]  /*8f20*/  UMOV UR36, UR54 ;  /* 0x0000003600247c82 */ /* 0x000fe20008000000 */
[----:B------:R-:W-:Y:S05]  /*8f30*/  BRA.U UP0, `(.L_x_150) ;  /* 0xffffffdd001c7547 */ /* 0x000fea000b83ffff */
[----:B------:R-:W-:Y:S05]  /*8f40*/  EXIT ;  /* 0x000000000000794d */ /* 0x000fea0003800000 */
.L_x_25:
[----:B----4-:R4:W1:Y:S02]  /*8f50*/  SYNCS.PHASECHK.TRANS64.TRYWAIT P0, [R0+URZ+0x320], R2 ;  /* 0x00032002000075a7 */ /* 0x01086400080011ff */
[----:B-1----:R-:W-:Y:S05]  /*8f60*/  @!P0 NANOSLEEP.SYNCS 0x989680 ;  /* 0x009896800000895d */ /* 0x002fea0003900000 */
[----:B------:R-:W1:Y:S02]  /*8f70*/  @!P0 SYNCS.PHASECHK.TRANS64 P0, [R0+URZ+0x320], R2 ;  /* 0x00032002000085a7 */ /* 0x000e6400080010ff */
[----:B-1----:R-:W-:Y:S05]  /*8f80*/  @!P0 BRA `(.L_x_25) ;  /* 0xfffffffc00f08947 */ /* 0x002fea000383ffff */
[----:B------:R-:W-:Y:S05]  /*8f90*/  BRA `(.L_x_151) ;  /* 0xffffff8c00d47947 */ /* 0x000fea000383ffff */
.L_x_28:
[----:B----4-:R-:W-:-:S07]  /*8fa0*/  MOV R0, UR33 ;  /* 0x0000002100007c02 */ /* 0x010fce0008000f00 */
.L_x_152:
[----:B-1----:R1:W4:Y:S02]  /*8fb0*/  SYNCS.PHASECHK.TRANS64.TRYWAIT P0, [R0+URZ+0x148], R3 ;  /* 0x00014803000075a7 */ /* 0x00232400080011ff */
[----:B----4-:R-:W-:Y:S05]  /*8fc0*/  @!P0 NANOSLEEP.SYNCS 0x989680 ;  /* 0x009896800000895d */ /* 0x010fea0003900000 */
[----:B------:R-:W4:Y:S02]  /*8fd0*/  @!P0 SYNCS.PHASECHK.TRANS64 P0, [R0+URZ+0x148], R3 ;  /* 0x00014803000085a7 */ /* 0x000f2400080010ff */
[----:B----4-:R-:W-:Y:S05]  /*8fe0*/  @!P0 BRA `(.L_x_152) ;  /* 0xfffffffc00f08947 */ /* 0x010fea000383ffff */
[----:B------:R-:W-:Y:S05]  /*8ff0*/  BRA `(.L_x_27) ;  /* 0xffffff9000247947 */ /* 0x000fea000383ffff */
.L_x_35:
[----:B-1----:R-:W-:-:S07]  /*9000*/  MOV R0, UR9 ;  /* 0x0000000900007c02 */ /* 0x002fce0008000f00 */
.L_x_153:
[----:B-1----:R1:W2:Y:S02]  /*9010*/  SYNCS.PHASECHK.TRANS64.TRYWAIT P0, [R0+URZ+0x148], R3 ;  /* 0x00014803000075a7 */ /* 0x0022a400080011ff */
[----:B--2---:R-:W-:Y:S05]  /*9020*/  @!P0 NANOSLEEP.SYNCS 0x989680 ;  /* 0x009896800000895d */ /* 0x004fea0003900000 */
[----:B------:R-:W2:Y:S02]  /*9030*/  @!P0 SYNCS.PHASECHK.TRANS64 P0, [R0+URZ+0x148], R3 ;  /* 0x00014803000085a7 */ /* 0x000ea400080010ff */
[----:B--2---:R-:W-:Y:S05]  /*9040*/  @!P0 BRA `(.L_x_153) ;  /* 0xfffffffc00f08947 */ /* 0x004fea000383ffff */
[----:B------:R-:W-:Y:S05]  /*9050*/  BRA `(.L_x_34) ;  /* 0xffffff9000e47947 */ /* 0x000fea000383ffff */
.L_x_40:
[----:B-1----:R1:W2:Y:S02]  /*9060*/  SYNCS.PHASECHK.TRANS64.TRYWAIT P0, [R3+URZ+0x2b0], R0 ;  /* 0x0002b000030075a7 */ /* 0x0022a400080011ff */
[----:B--2---:R-:W-:Y:S05]  /*9070*/  @!P0 NANOSLEEP.SYNCS 0x989680 ;  /* 0x009896800000895d */ /* 0x004fea0003900000 */
[----:B------:R-:W2:Y:S02]  /*9080*/  @!P0 SYNCS.PHASECHK.TRANS64 P0, [R3+URZ+0x2b0], R0 ;  /* 0x0002b000030085a7 */ /* 0x000ea400080010ff */
[----:B--2---:R-:W-:Y:S05]  /*9090*/  @!P0 BRA `(.L_x_40) ;  /* 0xfffffffc00f08947 */ /* 0x004fea000383ffff */
[----:B------:R-:W-:Y:S05]  /*90a0*/  BRA `(.L_x_154) ;  /* 0xffffff9400887947 */ /* 0x000fea000383ffff */
.L_x_44:
[----:B------:R-:W-:-:S07]  /*90b0*/  MOV R0, UR4 ;  /* 0x0000000400007c02 */ /* 0x000fce0008000f00 */
.L_x_155:
[----:B-1----:R1:W2:Y:S02]  /*90c0*/  SYNCS.PHASECHK.TRANS64.TRYWAIT P0, [R0+URZ], R2 ;  /* 0x00000002000075a7 */ /* 0x0022a400080011ff */
[----:B--2---:R-:W-:Y:S05]  /*90d0*/  @!P0 NANOSLEEP.SYNCS 0x989680 ;  /* 0x009896800000895d */ /* 0x004fea0003900000 */
[----:B------:R-:W2:Y:S02]  /*90e0*/  @!P0 SYNCS.PHASECHK.TRANS64 P0, [R0+URZ], R2 ;  /* 0x00000002000085a7 */ /* 0x000ea400080010ff */
[----:B--2---:R-:W-:Y:S05]  /*90f0*/  @!P0 BRA `(.L_x_155) ;  /* 0xfffffffc00f08947 */ /* 0x004fea000383ffff */
[----:B------:R-:W-:Y:S05]  /*9100*/  BRA `(.L_x_156) ;  /* 0xffffff9c002c7947 */ /* 0x000fea000383ffff */
.L_x_45:
[----:B------:R-:W-:-:S07]  /*9110*/  MOV R0, UR5 ;  /* 0x0000000500007c02 */ /* 0x000fce0008000f00 */
.L_x_157:
[----:B-1----:R1:W2:Y:S02]  /*9120*/  SYNCS.PHASECHK.TRANS64.TRYWAIT P0, [R0+URZ], R3 ;  /* 0x00000003000075a7 */ /* 0x0022a400080011ff */
[----:B--2---:R-:W-:Y:S05]  /*9130*/  @!P0 NANOSLEEP.SYNCS 0x989680 ;  /* 0x009896800000895d */ /* 0x004fea0003900000 */
[----:B------:R-:W2:Y:S02]  /*9140*/  @!P0 SYNCS.PHASECHK.TRANS64 P0, [R0+URZ], R3 ;  /* 0x00000003000085a7 */ /* 0x000ea400080010ff */
[----:B--2---:R-:W-:Y:S05]  /*9150*/  @!P0 BRA `(.L_x_157) ;  /* 0xfffffffc00f08947 */ /* 0x004fea000383ffff */
[----:B------:R-:W-:Y:S05]  /*9160*/  BRA `(.L_x_158) ;  /* 0xffffff9c00387947 */ /* 0x000fea000383ffff */
.L_x_46:
[----:B------:R-:W-:-:S07]  /*9170*/  MOV R0, UR5 ;  /* 0x0000000500007c02 */ /* 0x000fce0008000f00 */
.L_x_159:
[----:B-1----:R1:W2:Y:S02]  /*9180*/  SYNCS.PHASECHK.TRANS64.TRYWAIT P0, [R0+URZ], R3 ;  /* 0x00000003000075a7 */ /* 0x0022a400080011ff */
[----:B--2---:R-:W-:Y:S05]  /*9190*/  @!P0 NANOSLEEP.SYNCS 0x989680 ;  /* 0x009896800000895d */ /* 0x004fea0003900000 */
[----:B------:R-:W2:Y:S02]  /*91a0*/  @!P0 SYNCS.PHASECHK.TRANS64 P0, [R0+URZ], R3 ;  /* 0x00000003000085a7 */ /* 0x000ea400080010ff */
[----:B--2---:R-:W-:Y:S05]  /*91b0*/  @!P0 BRA `(.L_x_159) ;  /* 0xfffffffc00f08947 */ /* 0x004fea000383ffff */
[----:B------:R-:W-:Y:S05]  /*91c0*/  BRA `(.L_x_160) ;  /* 0xffffff9c00447947 */ /* 0x000fea000383ffff */
.L_x_47:
[----:B------:R-:W-:-:S07]  /*91d0*/  MOV R0, UR5 ;  /* 0x0000000500007c02 */ /* 0x000fce0008000f00 */
.L_x_161:
[----:B-1----:R1:W2:Y:S02]  /*91e0*/  SYNCS.PHASECHK.TRANS64.TRYWAIT P0, [R0+URZ], R3 ;  /* 0x00000003000075a7 */ /* 0x0022a400080011ff */
[----:B--2---:R-:W-:Y:S05]  /*91f0*/  @!P0 NANOSLEEP.SYNCS 0x989680 ;  /* 0x009896800000895d */ /* 0x004fea0003900000 */
[----:B------:R-:W2:Y:S02]  /*9200*/  @!P0 SYNCS.PHASECHK.TRANS64 P0, [R0+URZ], R3 ;  /* 0x00000003000085a7 */ /* 0x000ea400080010ff */
[----:B--2---:R-:W-:Y:S05]  /*9210*/  @!P0 BRA `(.L_x_161) ;  /* 0xfffffffc00f08947 */ /* 0x004fea000383ffff */
[----:B------:R-:W-:Y:S05]  /*9220*/  BRA `(.L_x_162) ;  /* 0xffffff9c00507947 */ /* 0x000fea000383ffff */
.L_x_48:
[----:B------:R-:W-:-:S07]  /*9230*/  MOV R0, UR5 ;  /* 0x0000000500007c02 */ /* 0x000fce0008000f00 */
.L_x_163:
[----:B-1----:R1:W2:Y:S02]  /*9240*/  SYNCS.PHASECHK.TRANS64.TRYWAIT P0, [R0+URZ], R3 ;  /* 0x00000003000075a7 */ /* 0x0022a400080011ff */
[----:B--2---:R-:W-:Y:S05]  /*9250*/  @!P0 NANOSLEEP.SYNCS 0x989680 ;  /* 0x009896800000895d */ /* 0x004fea0003900000 */
[----:B------:R-:W2:Y:S02]  /*9260*/  @!P0 SYNCS.PHASECHK.TRANS64 P0, [R0+URZ], R3 ;  /* 0x00000003000085a7 */ /* 0x000ea400080010ff */
[----:B--2---:R-:W-:Y:S05]  /*9270*/  @!P0 BRA `(.L_x_163) ;  /* 0xfffffffc00f08947 */ /* 0x004fea000383ffff */
[----:B------:R-:W-:Y:S05]  /*9280*/  BRA `(.L_x_164) ;  /* 0xffffff9c005c7947 */ /* 0x000fea000383ffff */
.L_x_49:
[----:B------:R-:W-:-:S07]  /*9290*/  MOV R0, UR5 ;  /* 0x0000000500007c02 */ /* 0x000fce0008000f00 */
.L_x_165:
[----:B-1----:R1:W2:Y:S02]  /*92a0*/  SYNCS.PHASECHK.TRANS64.TRYWAIT P0, [R0+URZ], R3 ;  /* 0x00000003000075a7 */ /* 0x0022a400080011ff */
[----:B--2---:R-:W-:Y:S05]  /*92b0*/  @!P0 NANOSLEEP.SYNCS 0x989680 ;  /* 0x009896800000895d */ /* 0x004fea0003900000 */
[----:B------:R-:W2:Y:S02]  /*92c0*/  @!P0 SYNCS.PHASECHK.TRANS64 P0, [R0+URZ], R3 ;  /* 0x00000003000085a7 */ /* 0x000ea400080010ff */
[----:B--2---:R-:W-:Y:S05]  /*92d0*/  @!P0 BRA `(.L_x_165) ;  /* 0xfffffffc00f08947 */ /* 0x004fea000383ffff */
[----:B------:R-:W-:Y:S05]  /*92e0*/  BRA `(.L_x_166) ;  /* 0xffffff9c00687947 */ /* 0x000fea000383ffff */
.L_x_50:
[----:B------:R-:W-:-:S07]  /*92f0*/  MOV R0, UR5 ;  /* 0x0000000500007c02 */ /* 0x000fce0008000f00 */
.L_x_167:
[----:B-1----:R1:W2:Y:S02]  /*9300*/  SYNCS.PHASECHK.TRANS64.TRYWAIT P0, [R0+URZ], R3 ;  /* 0x00000003000075a7 */ /* 0x0022a400080011ff */
[----:B--2---:R-:W-:Y:S05]  /*9310*/  @!P0 NANOSLEEP.SYNCS 0x989680 ;  /* 0x009896800000895d */ /* 0x004fea0003900000 */
[----:B------:R-:W2:Y:S02]  /*9320*/  @!P0 SYNCS.PHASECHK.TRANS64 P0, [R0+URZ], R3 ;  /* 0x00000003000085a7 */ /* 0x000ea400080010ff */
[----:B--2---:R-:W-:Y:S05]  /*9330*/  @!P0 BRA `(.L_x_167) ;  /* 0xfffffffc00f08947 */ /* 0x004fea000383ffff */
[----:B------:R-:W-:Y:S05]  /*9340*/  BRA `(.L_x_168) ;  /* 0xffffff9c00747947 */ /* 0x000fea000383ffff */
.L_x_51:
[----:B------:R-:W-:-:S07]  /*9350*/  MOV R0, UR5 ;  /* 0x0000000500007c02 */ /* 0x000fce0008000f00 */
.L_x_169:
[----:B-1----:R1:W2:Y:S02]  /*9360*/  SYNCS.PHASECHK.TRANS64.TRYWAIT P0, [R0+URZ], R3 ;  /* 0x00000003000075a7 */ /* 0x0022a400080011ff */
[----:B--2---:R-:W-:Y:S05]  /*9370*/  @!P0 NANOSLEEP.SYNCS 0x989680 ;  /* 0x009896800000895d */ /* 0x004fea0003900000 */
[----:B------:R-:W2:Y:S02]  /*9380*/  @!P0 SYNCS.PHASECHK.TRANS64 P0, [R0+URZ], R3 ;  /* 0x00000003000085a7 */ /* 0x000ea400080010ff */
[----:B--2---:R-:W-:Y:S05]  /*9390*/  @!P0 BRA `(.L_x_169) ;  /* 0xfffffffc00f08947 */ /* 0x004fea000383ffff */
[----:B------:R-:W-:Y:S05]  /*93a0*/  BRA `(.L_x_170) ;  /* 0xffffff9c00807947 */ /* 0x000fea000383ffff */
.L_x_52:
[----:B------:R-:W-:-:S07]  /*93b0*/  MOV R0, UR5 ;  /* 0x0000000500007c02 */ /* 0x000fce0008000f00 */
.L_x_171:
[----:B-1----:R1:W2:Y:S02]  /*93c0*/  SYNCS.PHASECHK.TRANS64.TRYWAIT P0, [R0+URZ], R3 ;  /* 0x00000003000075a7 */ /* 0x0022a400080011ff */
[----:B--2---:R-:W-:Y:S05]  /*93d0*/  @!P0 NANOSLEEP.SYNCS 0x989680 ;  /* 0x009896800000895d */ /* 0x004fea0003900000 */
[----:B------:R-:W2:Y:S02]  /*93e0*/  @!P0 SYNCS.PHASECHK.TRANS64 P0, [R0+URZ], R3 ;  /* 0x00000003000085a7 */ /* 0x000ea400080010ff */
[----:B--2---:R-:W-:Y:S05]  /*93f0*/  @!P0 BRA `(.L_x_171) ;  /* 0xfffffffc00f08947 */ /* 0x004fea000383ffff */
[----:B------:R-:W-:Y:S05]  /*9400*/  BRA `(.L_x_172) ;  /* 0xffffff9c008c7947 */ /* 0x000fea000383ffff */
.L_x_53:
[----:B------:R-:W-:-:S07]  /*9410*/  MOV R0, UR5 ;  /* 0x0000000500007c02 */ /* 0x000fce0008000f00 */
.L_x_173:
[----:B-1----:R1:W2:Y:S02]  /*9420*/  SYNCS.PHASECHK.TRANS64.TRYWAIT P0, [R0+URZ], R3 ;  /* 0x00000003000075a7 */ /* 0x0022a400080011ff */
[----:B--2---:R-:W-:Y:S05]  /*9430*/  @!P0 NANOSLEEP.SYNCS 0x989680 ;  /* 0x009896800000895d */ /* 0x004fea0003900000 */
[----:B------:R-:W2:Y:S02]  /*9440*/  @!P0 SYNCS.PHASECHK.TRANS64 P0, [R0+URZ], R3 ;  /* 0x00000003000085a7 */ /* 0x000ea400080010ff */
[----:B--2---:R-:W-:Y:S05]  /*9450*/  @!P0 BRA `(.L_x_173) ;  /* 0xfffffffc00f08947 */ /* 0x004fea000383ffff */
[----:B------:R-:W-:Y:S05]  /*9460*/  BRA `(.L_x_174) ;  /* 0xffffff9c00987947 */ /* 0x000fea000383ffff */
.L_x_54:
[----:B------:R-:W-:-:S07]  /*9470*/  MOV R0, UR5 ;  /* 0x0000000500007c02 */ /* 0x000fce0008000f00 */
.L_x_175:
[----:B-1----:R1:W2:Y:S02]  /*9480*/  SYNCS.PHASECHK.TRANS64.TRYWAIT P0, [R0+URZ], R3 ;  /* 0x00000003000075a7 */ /* 0x0022a400080011ff */
[----:B--2---:R-:W-:Y:S05]  /*9490*/  @!P0 NANOSLEEP.SYNCS 0x989680 ;  /* 0x009896800000895d */ /* 0x004fea0003900000 */
[----:B------:R-:W2:Y:S02]  /*94a0*/  @!P0 SYNCS.PHASECHK.TRANS64 P0, [R0+URZ], R3 ;  /* 0x00000003000085a7 */ /* 0x000ea400080010ff */
[----:B--2---:R-:W-:Y:S05]  /*94b0*/  @!P0 BRA `(.L_x_175) ;  /* 0xfffffffc00f08947 */ /* 0x004fea000383ffff */
[----:B------:R-:W-:Y:S05]  /*94c0*/  BRA `(.L_x_176) ;  /* 0xffffff9c00a47947 */ /* 0x000fea000383ffff */
.L_x_55:
[----:B------:R-:W-:-:S07]  /*94d0*/  MOV R0, UR5 ;  /* 0x0000000500007c02 */ /* 0x000fce0008000f00 */
.L_x_177:
[----:B-1----:R1:W2:Y:S02]  /*94e0*/  SYNCS.PHASECHK.TRANS64.TRYWAIT P0, [R0+URZ], R3 ;  /* 0x00000003000075a7 */ /* 0x0022a400080011ff */
[----:B--2---:R-:W-:Y:S05]  /*94f0*/  @!P0 NANOSLEEP.SYNCS 0x989680 ;  /* 0x009896800000895d */ /* 0x004fea0003900000 */
[----:B------:R-:W2:Y:S02]  /*9500*/  @!P0 SYNCS.PHASECHK.TRANS64 P0, [R0+URZ], R3 ;  /* 0x00000003000085a7 */ /* 0x000ea400080010ff */
[----:B--2---:R-:W-:Y:S05]  /*9510*/  @!P0 BRA `(.L_x_177) ;  /* 0xfffffffc00f08947 */ /* 0x004fea000383ffff */
[----:B------:R-:W-:Y:S05]  /*9520*/  BRA `(.L_x_178) ;  /* 0xffffff9c00b07947 */ /* 0x000fea000383ffff */
.L_x_56:
[----:B------:R-:W-:-:S07]  /*9530*/  MOV R0, UR5 ;  /* 0x0000000500007c02 */ /* 0x000fce0008000f00 */
.L_x_179:
[----:B-1----:R1:W2:Y:S02]  /*9540*/  SYNCS.PHASECHK.TRANS64.TRYWAIT P0, [R0+URZ], R3 ;  /* 0x00000003000075a7 */ /* 0x0022a400080011ff */
[----:B--2---:R-:W-:Y:S05]  /*9550*/  @!P0 NANOSLEEP.SYNCS 0x989680 ;  /* 0x009896800000895d */ /* 0x004fea0003900000 */
[----:B------:R-:W2:Y:S02]  /*9560*/  @!P0 SYNCS.PHASECHK.TRANS64 P0, [R0+URZ], R3 ;  /* 0x00000003000085a7 */ /* 0x000ea400080010ff */
[----:B--2---:R-:W-:Y:S05]  /*9570*/  @!P0 BRA `(.L_x_179) ;  /* 0xfffffffc00f08947 */ /* 0x004fea000383ffff */
[----:B------:R-:W-:Y:S05]  /*9580*/  BRA `(.L_x_180) ;  /* 0xffffff9c00bc7947 */ /* 0x000fea000383ffff */
.L_x_57:
[----:B------:R-:W-:-:S07]  /*9590*/  MOV R0, UR5 ;  /* 0x0000000500007c02 */ /* 0x000fce0008000f00 */
.L_x_181:
[----:B-1----:R1:W2:Y:S02]  /*95a0*/  SYNCS.PHASECHK.TRANS64.TRYWAIT P0, [R0+URZ], R3 ;  /* 0x00000003000075a7 */ /* 0x0022a400080011ff */
[----:B--2---:R-:W-:Y:S05]  /*95b0*/  @!P0 NANOSLEEP.SYNCS 0x989680 ;  /* 0x009896800000895d */ /* 0x004fea0003900000 */
[----:B------:R-:W2:Y:S02]  /*95c0*/  @!P0 SYNCS.PHASECHK.TRANS64 P0, [R0+URZ], R3 ;  /* 0x00000003000085a7 */ /* 0x000ea400080010ff */
[----:B--2---:R-:W-:Y:S05]  /*95d0*/  @!P0 BRA `(.L_x_181) ;  /* 0xfffffffc00f08947 */ /* 0x004fea000383ffff */
[----:B------:R-:W-:Y:S05]  /*95e0*/  BRA `(.L_x_182) ;  /* 0xffffff9c00c87947 */ /* 0x000fea000383ffff */
.L_x_58:
[----:B------:R-:W-:-:S07]  /*95f0*/  MOV R0, UR5 ;  /* 0x0000000500007c02 */ /* 0x000fce0008000f00 */
.L_x_183:
[----:B-1----:R1:W2:Y:S02]  /*9600*/  SYNCS.PHASECHK.TRANS64.TRYWAIT P0, [R0+URZ], R3 ;  /* 0x00000003000075a7 */ /* 0x0022a400080011ff */
[----:B--2---:R-:W-:Y:S05]  /*9610*/  @!P0 NANOSLEEP.SYNCS 0x989680 ;  /* 0x009896800000895d */ /* 0x004fea0003900000 */
[----:B------:R-:W2:Y:S02]  /*9620*/  @!P0 SYNCS.PHASECHK.TRANS64 P0, [R0+URZ], R3 ;  /* 0x00000003000085a7 */ /* 0x000ea400080010ff */
[----:B--2---:R-:W-:Y:S05]  /*9630*/  @!P0 BRA `(.L_x_183) ;  /* 0xfffffffc00f08947 */ /* 0x004fea000383ffff */
[----:B------:R-:W-:Y:S05]  /*9640*/  BRA `(.L_x_184) ;  /* 0xffffff9c00d47947 */ /* 0x000fea000383ffff */
.L_x_59:
[----:B------:R-:W-:-:S07]  /*9650*/  MOV R0, UR5 ;  /* 0x0000000500007c02 */ /* 0x000fce0008000f00 */
.L_x_185:
[----:B-1----:R1:W2:Y:S02]  /*9660*/  SYNCS.PHASECHK.TRANS64.TRYWAIT P0, [R0+URZ], R3 ;  /* 0x00000003000075a7 */ /* 0x0022a400080011ff */
[----:B--2---:R-:W-:Y:S05]  /*9670*/  @!P0 NANOSLEEP.SYNCS 0x989680 ;  /* 0x009896800000895d */ /* 0x004fea0003900000 */
[----:B------:R-:W2:Y:S02]  /*9680*/  @!P0 SYNCS.PHASECHK.TRANS64 P0, [R0+URZ], R3 ;  /* 0x00000003000085a7 */ /* 0x000ea400080010ff */
[----:B--2---:R-:W-:Y:S05]  /*9690*/  @!P0 BRA `(.L_x_185) ;  /* 0xfffffffc00f08947 */ /* 0x004fea000383ffff */
[----:B------:R-:W-:Y:S05]  /*96a0*/  BRA `(.L_x_186) ;  /* 0xffffff9c00e07947 */ /* 0x000fea000383ffff */
.L_x_60:
[----:B------:R-:W-:-:S07]  /*96b0*/  MOV R0, UR5 ;  /* 0x0000000500007c02 */ /* 0x000fce0008000f00 */
.L_x_187:
[----:B-1----:R1:W2:Y:S02]  /*96c0*/  SYNCS.PHASECHK.TRANS64.TRYWAIT P0, [R0+URZ], R3 ;  /* 0x00000003000075a7 */ /* 0x0022a400080011ff */
[----:B--2---:R-:W-:Y:S05]  /*96d0*/  @!P0 NANOSLEEP.SYNCS 0x989680 ;  /* 0x009896800000895d */ /* 0x004fea0003900000 */
[----:B------:R-:W2:Y:S02]  /*96e0*/  @!P0 SYNCS.PHASECHK.TRANS64 P0, [R0+URZ], R3 ;  /* 0x00000003000085a7 */ /* 0x000ea400080010ff */
[----:B--2---:R-:W-:Y:S05]  /*96f0*/  @!P0 BRA `(.L_x_187) ;  /* 0xfffffffc00f08947 */ /* 0x004fea000383ffff */
[----:B------:R-:W-:Y:S05]  /*9700*/  BRA `(.L_x_188) ;  /* 0xffffff9c00ec7947 */ /* 0x000fea000383ffff */
.L_x_61:
[----:B------:R-:W-:-:S07]  /*9710*/  MOV R0, UR5 ;  /* 0x0000000500007c02 */ /* 0x000fce0008000f00 */
.L_x_189:
[----:B-1----:R1:W2:Y:S02]  /*9720*/  SYNCS.PHASECHK.TRANS64.TRYWAIT P0, [R0+URZ], R3 ;  /* 0x00000003000075a7 */ /* 0x0022a400080011ff */
[----:B--2---:R-:W-:Y:S05]  /*9730*/  @!P0 NANOSLEEP.SYNCS 0x989680 ;  /* 0x009896800000895d */ /* 0x004fea0003900000 */
[----:B------:R-:W2:Y:S02]  /*9740*/  @!P0 SYNCS.PHASECHK.TRANS64 P0, [R0+URZ], R3 ;  /* 0x00000003000085a7 */ /* 0x000ea400080010ff */
[----:B--2---:R-:W-:Y:S05]  /*9750*/  @!P0 BRA `(.L_x_189) ;  /* 0xfffffffc00f08947 */ /* 0x004fea000383ffff */
[----:B------:R-:W-:Y:S05]  /*9760*/  BRA `(.L_x_190) ;  /* 0xffffff9c00f87947 */ /* 0x000fea000383ffff */
.L_x_62:
[----:B------:R-:W-:-:S07]  /*9770*/  MOV R0, UR5 ;  /* 0x0000000500007c02 */ /* 0x000fce0008000f00 */
.L_x_191:
[----:B-1----:R1:W2:Y:S02]  /*9780*/  SYNCS.PHASECHK.TRANS64.TRYWAIT P0, [R0+URZ], R3 ;  /* 0x00000003000075a7 */ /* 0x0022a400080011ff */
[----:B--2---:R-:W-:Y:S05]  /*9790*/  @!P0 NANOSLEEP.SYNCS 0x989680 ;  /* 0x009896800000895d */ /* 0x004fea0003900000 */
[----:B------:R-:W2:Y:S02]  /*97a0*/  @!P0 SYNCS.PHASECHK.TRANS64 P0, [R0+URZ], R3 ;  /* 0x00000003000085a7 */ /* 0x000ea400080010ff */
[----:B--2---:R-:W-:Y:S05]  /*97b0*/  @!P0 BRA `(.L_x_191) ;  /* 0xfffffffc00f08947 */ /* 0x004fea000383ffff */
[----:B------:R-:W-:Y:S05]  /*97c0*/  BRA `(.L_x_192) ;  /* 0xffffffa000047947 */ /* 0x000fea000383ffff */
.L_x_63:
[----:B------:R-:W-:-:S07]  /*97d0*/  MOV R0, UR5 ;  /* 0x0000000500007c02 */ /* 0x000fce0008000f00 */
.L_x_193:
[----:B-1----:R1:W2:Y:S02]  /*97e0*/  SYNCS.PHASECHK.TRANS64.TRYWAIT P0, [R0+URZ], R3 ;  /* 0x00000003000075a7 */ /* 0x0022a400080011ff */
[----:B--2---:R-:W-:Y:S05]  /*97f0*/  @!P0 NANOSLEEP.SYNCS 0x989680 ;  /* 0x009896800000895d */ /* 0x004fea0003900000 */
[----:B------:R-:W2:Y:S02]  /*9800*/  @!P0 SYNCS.PHASECHK.TRANS64 P0, [R0+URZ], R3 ;  /* 0x00000003000085a7 */ /* 0x000ea400080010ff */
[----:B--2---:R-:W-:Y:S05]  /*9810*/  @!P0 BRA `(.L_x_193) ;  /* 0xfffffffc00f08947 */ /* 0x004fea000383ffff */
[----:B------:R-:W-:Y:S05]  /*9820*/  BRA `(.L_x_194) ;  /* 0xffffffa000107947 */ /* 0x000fea000383ffff */
.L_x_64:
[----:B------:R-:W-:-:S07]  /*9830*/  MOV R0, UR5 ;  /* 0x0000000500007c02 */ /* 0x000fce0008000f00 */
.L_x_195:
[----:B-1----:R1:W2:Y:S02]  /*9840*/  SYNCS.PHASECHK.TRANS64.TRYWAIT P0, [R0+URZ], R3 ;  /* 0x00000003000075a7 */ /* 0x0022a400080011ff */
[----:B--2---:R-:W-:Y:S05]  /*9850*/  @!P0 NANOSLEEP.SYNCS 0x989680 ;  /* 0x009896800000895d */ /* 0x004fea0003900000 */
[----:B------:R-:W2:Y:S02]  /*9860*/  @!P0 SYNCS.PHASECHK.TRANS64 P0, [R0+URZ], R3 ;  /* 0x00000003000085a7 */ /* 0x000ea400080010ff */
[----:B--2---:R-:W-:Y:S05]  /*9870*/  @!P0 BRA `(.L_x_195) ;  /* 0xfffffffc00f08947 */ /* 0x004fea000383ffff */
[----:B------:R-:W-:Y:S05]  /*9880*/  BRA `(.L_x_196) ;  /* 0xffffffa0001c7947 */ /* 0x000fea000383ffff */
.L_x_65:
[----:B------:R-:W-:-:S07]  /*9890*/  MOV R0, UR5 ;  /* 0x0000000500007c02 */ /* 0x000fce0008000f00 */
.L_x_197:
[----:B-1----:R1:W2:Y:S02]  /*98a0*/  SYNCS.PHASECHK.TRANS64.TRYWAIT P0, [R0+URZ], R3 ;  /* 0x00000003000075a7 */ /* 0x0022a400080011ff */
[----:B--2---:R-:W-:Y:S05]  /*98b0*/  @!P0 NANOSLEEP.SYNCS 0x989680 ;  /* 0x009896800000895d */ /* 0x004fea0003900000 */
[----:B------:R-:W2:Y:S02]  /*98c0*/  @!P0 SYNCS.PHASECHK.TRANS64 P0, [R0+URZ], R3 ;  /* 0x00000003000085a7 */ /* 0x000ea400080010ff */
[----:B--2---:R-:W-:Y:S05]  /*98d0*/  @!P0 BRA `(.L_x_197) ;  /* 0xfffffffc00f08947 */ /* 0x004fea000383ffff */
[----:B------:R-:W-:Y:S05]  /*98e0*/  BRA `(.L_x_198) ;  /* 0xffffffa000287947 */ /* 0x000fea000383ffff */
.L_x_66:
[----:B------:R-:W-:-:S07]  /*98f0*/  MOV R0, UR5 ;  /* 0x0000000500007c02 */ /* 0x000fce0008000f00 */
.L_x_199:
[----:B-1----:R1:W2:Y:S02]  /*9900*/  SYNCS.PHASECHK.TRANS64.TRYWAIT P0, [R0+URZ], R3 ;  /* 0x00000003000075a7 */ /* 0x0022a400080011ff */
[----:B--2---:R-:W-:Y:S05]  /*9910*/  @!P0 NANOSLEEP.SYNCS 0x989680 ;  /* 0x009896800000895d */ /* 0x004fea0003900000 */
[----:B------:R-:W2:Y:S02]  /*9920*/  @!P0 SYNCS.PHASECHK.TRANS64 P0, [R0+URZ], R3 ;  /* 0x00000003000085a7 */ /* 0x000ea400080010ff */
[----:B--2---:R-:W-:Y:S05]  /*9930*/  @!P0 BRA `(.L_x_199) ;  /* 0xfffffffc00f08947 */ /* 0x004fea000383ffff */
[----:B------:R-:W-:Y:S05]  /*9940*/  BRA `(.L_x_200) ;  /* 0xffffffa000347947 */ /* 0x000fea000383ffff */
.L_x_67:
[----:B------:R-:W-:-:S07]  /*9950*/  MOV R0, UR5 ;  /* 0x0000000500007c02 */ /* 0x000fce0008000f00 */
.L_x_201:
[----:B-1----:R1:W2:Y:S02]  /*9960*/  SYNCS.PHASECHK.TRANS64.TRYWAIT P0, [R0+URZ], R3 ;  /* 0x00000003000075a7 */ /* 0x0022a400080011ff */
[----:B--2---:R-:W-:Y:S05]  /*9970*/  @!P0 NANOSLEEP.SYNCS 0x989680 ;  /* 0x009896800000895d */ /* 0x004fea0003900000 */
[----:B------:R-:W2:Y:S02]  /*9980*/  @!P0 SYNCS.PHASECHK.TRANS64 P0, [R0+URZ], R3 ;  /* 0x00000003000085a7 */ /* 0x000ea400080010ff */
[----:B--2---:R-:W-:Y:S05]  /*9990*/  @!P0 BRA `(.L_x_201) ;  /* 0xfffffffc00f08947 */ /* 0x004fea000383ffff */
[----:B------:R-:W-:Y:S05]  /*99a0*/  BRA `(.L_x_202) ;  /* 0xffffffa000407947 */ /* 0x000fea000383ffff */
.L_x_68:
[----:B------:R-:W-:-:S07]  /*99b0*/  MOV R0, UR5 ;  /* 0x0000000500007c02 */ /* 0x000fce0008000f00 */
.L_x_203:
[----:B-1----:R1:W2:Y:S02]  /*99c0*/  SYNCS.PHASECHK.TRANS64.TRYWAIT P0, [R0+URZ], R3 ;  /* 0x00000003000075a7 */ /* 0x0022a400080011ff */
[----:B--2---:R-:W-:Y:S05]  /*99d0*/  @!P0 NANOSLEEP.SYNCS 0x989680 ;  /* 0x009896800000895d */ /* 0x004fea0003900000 */
[----:B------:R-:W2:Y:S02]  /*99e0*/  @!P0 SYNCS.PHASECHK.TRANS64 P0, [R0+URZ], R3 ;  /* 0x00000003000085a7 */ /* 0x000ea400080010ff */
[----:B--2---:R-:W-:Y:S05]  /*99f0*/  @!P0 BRA `(.L_x_203) ;  /* 0xfffffffc00f08947 */ /* 0x004fea000383ffff */
[----:B------:R-:W-:Y:S05]  /*9a00*/  BRA `(.L_x_204) ;  /* 0xffffffa0004c7947 */ /* 0x000fea000383ffff */
.L_x_69:
[----:B------:R-:W-:-:S07]  /*9a10*/  MOV R0, UR5 ;  /* 0x0000000500007c02 */ /* 0x000fce0008000f00 */
.L_x_205:
[----:B-1----:R1:W2:Y:S02]  /*9a20*/  SYNCS.PHASECHK.TRANS64.TRYWAIT P0, [R0+URZ], R3 ;  /* 0x00000003000075a7 */ /* 0x0022a400080011ff */
[----:B--2---:R-:W-:Y:S05]  /*9a30*/  @!P0 NANOSLEEP.SYNCS 0x989680 ;  /* 0x009896800000895d */ /* 0x004fea0003900000 */
[----:B------:R-:W2:Y:S02]  /*9a40*/  @!P0 SYNCS.PHASECHK.TRANS64 P0, [R0+URZ], R3 ;  /* 0x00000003000085a7 */ /* 0x000ea400080010ff */
[----:B--2---:R-:W-:Y:S05]  /*9a50*/  @!P0 BRA `(.L_x_205) ;  /* 0xfffffffc00f08947 */ /* 0x004fea000383ffff */
[----:B------:R-:W-:Y:S05]  /*9a60*/  BRA `(.L_x_206) ;  /* 0xffffffa000587947 */ /* 0x000fea000383ffff */
.L_x_70:
[----:B------:R-:W-:-:S07]  /*9a70*/  MOV R0, UR5 ;  /* 0x0000000500007c02 */ /* 0x000fce0008000f00 */
.L_x_207:
[----:B-1----:R1:W2:Y:S02]  /*9a80*/  SYNCS.PHASECHK.TRANS64.TRYWAIT P0, [R0+URZ], R3 ;  /* 0x00000003000075a7 */ /* 0x0022a400080011ff */
[----:B--2---:R-:W-:Y:S05]  /*9a90*/  @!P0 NANOSLEEP.SYNCS 0x989680 ;  /* 0x009896800000895d */ /* 0x004fea0003900000 */
[----:B------:R-:W2:Y:S02]  /*9aa0*/  @!P0 SYNCS.PHASECHK.TRANS64 P0, [R0+URZ], R3 ;  /* 0x00000003000085a7 */ /* 0x000ea400080010ff */
[----:B--2---:R-:W-:Y:S05]  /*9ab0*/  @!P0 BRA `(.L_x_207) ;  /* 0xfffffffc00f08947 */ /* 0x004fea000383ffff */
[----:B------:R-:W-:Y:S05]  /*9ac0*/  BRA `(.L_x_208) ;  /* 0xffffffa000647947 */ /* 0x000fea000383ffff */
.L_x_71:
[----:B------:R-:W-:-:S07]  /*9ad0*/  MOV R0, UR5 ;  /* 0x0000000500007c02 */ /* 0x000fce0008000f00 */
.L_x_209:
[----:B-1----:R1:W2:Y:S02]  /*9ae0*/  SYNCS.PHASECHK.TRANS64.TRYWAIT P0, [R0+URZ], R3 ;  /* 0x00000003000075a7 */ /* 0x0022a400080011ff */
[----:B--2---:R-:W-:Y:S05]  /*9af0*/  @!P0 NANOSLEEP.SYNCS 0x989680 ;  /* 0x009896800000895d */ /* 0x004fea0003900000 */
[----:B------:R-:W2:Y:S02]  /*9b00*/  @!P0 SYNCS.PHASECHK.TRANS64 P0, [R0+URZ], R3 ;  /* 0x00000003000085a7 */ /* 0x000ea400080010ff */
[----:B--2---:R-:W-:Y:S05]  /*9b10*/  @!P0 BRA `(.L_x_209) ;  /* 0xfffffffc00f08947 */ /* 0x004fea000383ffff */
[----:B------:R-:W-:Y:S05]  /*9b20*/  BRA `(.L_x_210) ;  /* 0xffffffa000707947 */ /* 0x000fea000383ffff */
.L_x_72:
[----:B------:R-:W-:-:S07]  /*9b30*/  MOV R0, UR5 ;  /* 0x0000000500007c02 */ /* 0x000fce0008000f00 */
.L_x_211:
[----:B-1----:R1:W2:Y:S02]  /*9b40*/  SYNCS.PHASECHK.TRANS64.TRYWAIT P0, [R0+URZ], R3 ;  /* 0x00000003000075a7 */ /* 0x0022a400080011ff */
[----:B--2---:R-:W-:Y:S05]  /*9b50*/  @!P0 NANOSLEEP.SYNCS 0x989680 ;  /* 0x009896800000895d */ /* 0x004fea0003900000 */
[----:B------:R-:W2:Y:S02]  /*9b60*/  @!P0 SYNCS.PHASECHK.TRANS64 P0, [R0+URZ], R3 ;  /* 0x00000003000085a7 */ /* 0x000ea400080010ff */
[----:B--2---:R-:W-:Y:S05]  /*9b70*/  @!P0 BRA `(.L_x_211) ;  /* 0xfffffffc00f08947 */ /* 0x004fea000383ffff */
[----:B------:R-:W-:Y:S05]  /*9b80*/  BRA `(.L_x_212) ;  /* 0xffffffa0007c7947 */ /* 0x000fea000383ffff */
.L_x_73:
[----:B------:R-:W-:-:S07]  /*9b90*/  MOV R0, UR5 ;  /* 0x0000000500007c02 */ /* 0x000fce0008000f00 */
.L_x_213:
[----:B-1----:R1:W2:Y:S02]  /*9ba0*/  SYNCS.PHASECHK.TRANS64.TRYWAIT P0, [R0+URZ], R3 ;  /* 0x00000003000075a7 */ /* 0x0022a400080011ff */
[----:B--2---:R-:W-:Y:S05]  /*9bb0*/  @!P0 NANOSLEEP.SYNCS 0x989680 ;  /* 0x009896800000895d */ /* 0x004fea0003900000 */
[----:B------:R-:W2:Y:S02]  /*9bc0*/  @!P0 SYNCS.PHASECHK.TRANS64 P0, [R0+URZ], R3 ;  /* 0x00000003000085a7 */ /* 0x000ea400080010ff */
[----:B--2---:R-:W-:Y:S05]  /*9bd0*/  @!P0 BRA `(.L_x_213) ;  /* 0xfffffffc00f08947 */ /* 0x004fea000383ffff */
[----:B------:R-:W-:Y:S05]  /*9be0*/  BRA `(.L_x_214) ;  /* 0xffffffa000887947 */ /* 0x000fea000383ffff */
.L_x_74:
[----:B------:R-:W-:-:S07]  /*9bf0*/  MOV R0, UR5 ;  /* 0x0000000500007c02 */ /* 0x000fce0008000f00 */
.L_x_215:
[----:B-1----:R1:W2:Y:S02]  /*9c00*/  SYNCS.PHASECHK.TRANS64.TRYWAIT P0, [R0+URZ], R3 ;  /* 0x00000003000075a7 */ /* 0x0022a400080011ff */
[----:B--2---:R-:W-:Y:S05]  /*9c10*/  @!P0 NANOSLEEP.SYNCS 0x989680 ;  /* 0x009896800000895d */ /* 0x004fea0003900000 */
[----:B------:R-:W2:Y:S02]  /*9c20*/  @!P0 SYNCS.PHASECHK.TRANS64 P0, [R0+URZ], R3 ;  /* 0x00000003000085a7 */ /* 0x000ea400080010ff */
[----:B--2---:R-:W-:Y:S05]  /*9c30*/  @!P0 BRA `(.L_x_215) ;  /* 0xfffffffc00f08947 */ /* 0x004fea000383ffff */
[----:B------:R-:W-:Y:S05]  /*9c40*/  BRA `(.L_x_216) ;  /* 0xffffffa000947947 */ /* 0x000fea000383ffff */
.L_x_75:
[----:B------:R-:W-:-:S07]  /*9c50*/  MOV R0, UR5 ;  /* 0x0000000500007c02 */ /* 0x000fce0008000f00 */
.L_x_217:
[----:B-1----:R1:W2:Y:S02]  /*9c60*/  SYNCS.PHASECHK.TRANS64.TRYWAIT P0, [R0+URZ], R3 ;  /* 0x00000003000075a7 */ /* 0x0022a400080011ff */
[----:B--2---:R-:W-:Y:S05]  /*9c70*/  @!P0 NANOSLEEP.SYNCS 0x989680 ;  /* 0x009896800000895d */ /* 0x004fea0003900000 */
[----:B------:R-:W2:Y:S02]  /*9c80*/  @!P0 SYNCS.PHASECHK.TRANS64 P0, [R0+URZ], R3 ;  /* 0x00000003000085a7 */ /* 0x000ea400080010ff */
[----:B--2---:R-:W-:Y:S05]  /*9c90*/  @!P0 BRA `(.L_x_217) ;  /* 0xfffffffc00f08947 */ /* 0x004fea000383ffff */
[----:B------:R-:W-:Y:S05]  /*9ca0*/  BRA `(.L_x_218) ;  /* 0xffffffa000a07947 */ /* 0x000fea000383ffff */
.L_x_76:
[----:B------:R-:W-:-:S07]  /*9cb0*/  MOV R0, UR5 ;  /* 0x0000000500007c02 */ /* 0x000fce0008000f00 */
.L_x_219:
[----:B-1----:R1:W2:Y:S02]  /*9cc0*/  SYNCS.PHASECHK.TRANS64.TRYWAIT P0, [R0+URZ], R3 ;  /* 0x00000003000075a7 */ /* 0x0022a400080011ff */
[----:B--2---:R-:W-:Y:S05]  /*9cd0*/  @!P0 NANOSLEEP.SYNCS 0x989680 ;  /* 0x009896800000895d */ /* 0x004fea0003900000 */
[----:B------:R-:W2:Y:S02]  /*9ce0*/  @!P0 SYNCS.PHASECHK.TRANS64 P0, [R0+URZ], R3 ;  /* 0x00000003000085a7 */ /* 0x000ea400080010ff */
[----:B--2---:R-:W-:Y:S05]  /*9cf0*/  @!P0 BRA `(.L_x_219) ;  /* 0xfffffffc00f08947 */ /* 0x004fea000383ffff */
[----:B------:R-:W-:Y:S05]  /*9d00*/  BRA `(.L_x_220) ;  /* 0xffffffa000ac7947 */ /* 0x000fea000383ffff */
.L_x_77:
[----:B------:R-:W-:-:S07]  /*9d10*/  MOV R0, UR5 ;  /* 0x0000000500007c02 */ /* 0x000fce0008000f00 */
.L_x_221:
[----:B-1----:R1:W2:Y:S02]  /*9d20*/  SYNCS.PHASECHK.TRANS64.TRYWAIT P0, [R0+URZ], R3 ;  /* 0x00000003000075a7 */ /* 0x0022a400080011ff */
[----:B--2---:R-:W-:Y:S05]  /*9d30*/  @!P0 NANOSLEEP.SYNCS 0x989680 ;  /* 0x009896800000895d */ /* 0x004fea0003900000 */
[----:B------:R-:W2:Y:S02]  /*9d40*/  @!P0 SYNCS.PHASECHK.TRANS64 P0, [R0+URZ], R3 ;  /* 0x00000003000085a7 */ /* 0x000ea400080010ff */
[----:B--2---:R-:W-:Y:S05]  /*9d50*/  @!P0 BRA `(.L_x_221) ;  /* 0xfffffffc00f08947 */ /* 0x004fea000383ffff */
[----:B------:R-:W-:Y:S05]  /*9d60*/  BRA `(.L_x_222) ;  /* 0xffffffa000b87947 */ /* 0x000fea000383ffff */
.L_x_78:
[----:B------:R-:W-:-:S07]  /*9d70*/  MOV R0, UR5 ;  /* 0x0000000500007c02 */ /* 0x000fce0008000f00 */
.L_x_223:
[----:B-1----:R1:W2:Y:S02]  /*9d80*/  SYNCS.PHASECHK.TRANS64.TRYWAIT P0, [R0+URZ], R3 ;  /* 0x00000003000075a7 */ /* 0x0022a400080011ff */
[----:B--2---:R-:W-:Y:S05]  /*9d90*/  @!P0 NANOSLEEP.SYNCS 0x989680 ;  /* 0x009896800000895d */ /* 0x004fea0003900000 */
[----:B------:R-:W2:Y:S02]  /*9da0*/  @!P0 SYNCS.PHASECHK.TRANS64 P0, [R0+URZ], R3 ;  /* 0x00000003000085a7 */ /* 0x000ea400080010ff */
[----:B--2---:R-:W-:Y:S05]  /*9db0*/  @!P0 BRA `(.L_x_223) ;  /* 0xfffffffc00f08947 */ /* 0x004fea000383ffff */
[----:B------:R-:W-:Y:S05]  /*9dc0*/  BRA `(.L_x_224) ;  /* 0xffffffa000c47947 */ /* 0x000fea000383ffff */
.L_x_79:
[----:B------:R-:W-:-:S07]  /*9dd0*/  MOV R0, UR5 ;  /* 0x0000000500007c02 */ /* 0x000fce0008000f00 */
.L_x_225:
[----:B-1----:R1:W2:Y:S02]  /*9de0*/  SYNCS.PHASECHK.TRANS64.TRYWAIT P0, [R0+URZ], R3 ;  /* 0x00000003000075a7 */ /* 0x0022a400080011ff */
[----:B--2---:R-:W-:Y:S05]  /*9df0*/  @!P0 NANOSLEEP.SYNCS 0x989680 ;  /* 0x009896800000895d */ /* 0x004fea0003900000 */
[----:B------:R-:W2:Y:S02]  /*9e00*/  @!P0 SYNCS.PHASECHK.TRANS64 P0, [R0+URZ], R3 ;  /* 0x00000003000085a7 */ /* 0x000ea400080010ff */
[----:B--2---:R-:W-:Y:S05]  /*9e10*/  @!P0 BRA `(.L_x_225) ;  /* 0xfffffffc00f08947 */ /* 0x004fea000383ffff */
[----:B------:R-:W-:Y:S05]  /*9e20*/  BRA `(.L_x_226) ;  /* 0xffffffa000d07947 */ /* 0x000fea000383ffff */
.L_x_80:
[----:B------:R-:W-:-:S07]  /*9e30*/  MOV R0, UR5 ;  /* 0x0000000500007c02 */ /* 0x000fce0008000f00 */
.L_x_227:
[----:B-1----:R1:W2:Y:S02]  /*9e40*/  SYNCS.PHASECHK.TRANS64.TRYWAIT P0, [R0+URZ], R3 ;  /* 0x00000003000075a7 */ /* 0x0022a400080011ff */
[----:B--2---:R-:W-:Y:S05]  /*9e50*/  @!P0 NANOSLEEP.SYNCS 0x989680 ;  /* 0x009896800000895d */ /* 0x004fea0003900000 */
[----:B------:R-:W2:Y:S02]  /*9e60*/  @!P0 SYNCS.PHASECHK.TRANS64 P0, [R0+URZ], R3 ;  /* 0x00000003000085a7 */ /* 0x000ea400080010ff */
[----:B--2---:R-:W-:Y:S05]  /*9e70*/  @!P0 BRA `(.L_x_227) ;  /* 0xfffffffc00f08947 */ /* 0x004fea000383ffff */
[----:B------:R-:W-:Y:S05]  /*9e80*/  BRA `(.L_x_228) ;  /* 0xffffffa000dc7947 */ /* 0x000fea000383ffff */
.L_x_81:
[----:B------:R-:W-:-:S07]  /*9e90*/  MOV R0, UR5 ;  /* 0x0000000500007c02 */ /* 0x000fce0008000f00 */
.L_x_229:
[----:B-1----:R1:W2:Y:S02]  /*9ea0*/  SYNCS.PHASECHK.TRANS64.TRYWAIT P0, [R0+URZ], R3 ;  /* 0x00000003000075a7 */ /* 0x0022a400080011ff */
[----:B--2---:R-:W-:Y:S05]  /*9eb0*/  @!P0 NANOSLEEP.SYNCS 0x989680 ;  /* 0x009896800000895d */ /* 0x004fea0003900000 */
[----:B------:R-:W2:Y:S02]  /*9ec0*/  @!P0 SYNCS.PHASECHK.TRANS64 P0, [R0+URZ], R3 ;  /* 0x00000003000085a7 */ /* 0x000ea400080010ff */
[----:B--2---:R-:W-:Y:S05]  /*9ed0*/  @!P0 BRA `(.L_x_229) ;  /* 0xfffffffc00f08947 */ /* 0x004fea000383ffff */
[----:B------:R-:W-:Y:S05]  /*9ee0*/  BRA `(.L_x_230) ;  /* 0xffffffa000e87947 */ /* 0x000fea000383ffff */
.L_x_82:
[----:B------:R-:W-:-:S07]  /*9ef0*/  MOV R0, UR5 ;  /* 0x0000000500007c02 */ /* 0x000fce0008000f00 */
.L_x_231:
[----:B-1----:R1:W2:Y:S02]  /*9f00*/  SYNCS.PHASECHK.TRANS64.TRYWAIT P0, [R0+URZ], R3 ;  /* 0x00000003000075a7 */ /* 0x0022a400080011ff */
[----:B--2---:R-:W-:Y:S05]  /*9f10*/  @!P0 NANOSLEEP.SYNCS 0x989680 ;  /* 0x009896800000895d */ /* 0x004fea0003900000 */
[----:B------:R-:W2:Y:S02]  /*9f20*/  @!P0 SYNCS.PHASECHK.TRANS64 P0, [R0+URZ], R3 ;  /* 0x00000003000085a7 */ /* 0x000ea400080010ff */
[----:B--2---:R-:W-:Y:S05]  /*9f30*/  @!P0 BRA `(.L_x_231) ;  /* 0xfffffffc00f08947 */ /* 0x004fea000383ffff */
[----:B------:R-:W-:Y:S05]  /*9f40*/  BRA `(.L_x_232) ;  /* 0xffffffa000f47947 */ /* 0x000fea000383ffff */
.L_x_83:
[----:B------:R-:W-:-:S07]  /*9f50*/  MOV R0, UR5 ;  /* 0x0000000500007c02 */ /* 0x000fce0008000f00 */
.L_x_233:
[----:B-1----:R1:W2:Y:S02]  /*9f60*/  SYNCS.PHASECHK.TRANS64.TRYWAIT P0, [R0+URZ], R3 ;  /* 0x00000003000075a7 */ /* 0x0022a400080011ff */
[----:B--2---:R-:W-:Y:S05]  /*9f70*/  @!P0 NANOSLEEP.SYNCS 0x989680 ;  /* 0x009896800000895d */ /* 0x004fea0003900000 */
[----:B------:R-:W2:Y:S02]  /*9f80*/  @!P0 SYNCS.PHASECHK.TRANS64 P0, [R0+URZ], R3 ;  /* 0x00000003000085a7 */ /* 0x000ea400080010ff */
[----:B--2---:R-:W-:Y:S05]  /*9f90*/  @!P0 BRA `(.L_x_233) ;  /* 0xfffffffc00f08947 */ /* 0x004fea000383ffff */
[----:B------:R-:W-:Y:S05]  /*9fa0*/  BRA `(.L_x_234) ;  /* 0xffffffa400007947 */ /* 0x000fea000383ffff */
.L_x_86:
[----:B--2---:R2:W3:Y:S02]  /*9fb0*/  SYNCS.PHASECHK.TRANS64.TRYWAIT P0, [R2+URZ+0x310], R4 ;  /* 0x00031004020075a7 */ /* 0x0044e400080011ff */
[----:B---3--:R-:W-:Y:S05]  /*9fc0*/  @!P0 NANOSLEEP.SYNCS 0x989680 ;  /* 0x009896800000895d */ /* 0x008fea0003900000 */
[----:B------:R-:W3:Y:S02]  /*9fd0*/  @!P0 SYNCS.PHASECHK.TRANS64 P0, [R2+URZ+0x310], R4 ;  /* 0x00031004020085a7 */ /* 0x000ee400080010ff */
[----:B---3--:R-:W-:Y:S05]  /*9fe0*/  @!P0 BRA `(.L_x_86) ;  /* 0xfffffffc00f08947 */ /* 0x008fea000383ffff */
[----:B------:R-:W-:Y:S05]  /*9ff0*/  BRA `(.L_x_235) ;  /* 0xffffffa400647947 */ /* 0x000fea000383ffff */
.L_x_87:
[----:B------:R-:W-:-:S07]  /*a000*/  MOV R2, UR4 ;  /* 0x0000000400027c02 */ /* 0x000fce0008000f00 */
.L_x_236:
[----:B--2---:R2:W3:Y:S02]  /*a010*/  SYNCS.PHASECHK.TRANS64.TRYWAIT P0, [R2+URZ+0x2c0], R5 ;  /* 0x0002c005020075a7 */ /* 0x0044e400080011ff */
[----:B---3--:R-:W-:Y:S05]  /*a020*/  @!P0 NANOSLEEP.SYNCS 0x989680 ;  /* 0x009896800000895d */ /* 0x008fea0003900000 */
[----:B------:R-:W3:Y:S02]  /*a030*/  @!P0 SYNCS.PHASECHK.TRANS64 P0, [R2+URZ+0x2c0], R5 ;  /* 0x0002c005020085a7 */ /* 0x000ee400080010ff */
[----:B---3--:R-:W-:Y:S05]  /*a040*/  @!P0 BRA `(.L_x_236) ;  /* 0xfffffffc00f08947 */ /* 0x008fea000383ffff */
[----:B------:R-:W-:Y:S05]  /*a050*/  BRA `(.L_x_237) ;  /* 0xffffffa400747947 */ /* 0x000fea000383ffff */
.L_x_88:
[----:B--2---:R2:W3:Y:S02]  /*a060*/  SYNCS.PHASECHK.TRANS64.TRYWAIT P1, [R2+URZ+0x2b0], R4 ;  /* 0x0002b004020075a7 */ /* 0x0044e400080211ff */
[----:B---3--:R-:W-:Y:S05]  /*a070*/  @!P1 NANOSLEEP.SYNCS 0x989680 ;  /* 0x009896800000995d */ /* 0x008fea0003900000 */
[----:B------:R-:W3:Y:S02]  /*a080*/  @!P1 SYNCS.PHASECHK.TRANS64 P1, [R2+URZ+0x2b0], R4 ;  /* 0x0002b004020095a7 */ /* 0x000ee400080210ff */
[----:B---3--:R-:W-:Y:S05]  /*a090*/  @!P1 BRA `(.L_x_88) ;  /* 0xfffffffc00f09947 */ /* 0x008fea000383ffff */
[----:B------:R-:W-:Y:S05]  /*a0a0*/  BRA `(.L_x_238) ;  /* 0xffffffa400a47947 */ /* 0x000fea000383ffff */
.L_x_91:
[----:B------:R-:W-:-:S07]  /*a0b0*/  MOV R0, UR4 ;  /* 0x0000000400007c02 */ /* 0x000fce0008000f00 */
.L_x_239:
[----:B--2---:R2:W3:Y:S02]  /*a0c0*/  SYNCS.PHASECHK.TRANS64.TRYWAIT P0, [R0+URZ+0x2c0], R2 ;  /* 0x0002c002000075a7 */ /* 0x0044e400080011ff */
[----:B---3--:R-:W-:Y:S05]  /*a0d0*/  @!P0 NANOSLEEP.SYNCS 0x989680 ;  /* 0x009896800000895d */ /* 0x008fea0003900000 */
[----:B------:R-:W3:Y:S02]  /*a0e0*/  @!P0 SYNCS.PHASECHK.TRANS64 P0, [R0+URZ+0x2c0], R2 ;  /* 0x0002c002000085a7 */ /* 0x000ee400080010ff */
[----:B---3--:R-:W-:Y:S05]  /*a0f0*/  @!P0 BRA `(.L_x_239) ;  /* 0xfffffffc00f08947 */ /* 0x008fea000383ffff */
[----:B------:R-:W-:Y:S05]  /*a100*/  BRA `(.L_x_90) ;  /* 0xffffffa400f87947 */ /* 0x000fea000383ffff */
.L_x_100:
[----:B--2---:R-:W-:-:S04]  /*a110*/  MOV R5, UR5 ;  /* 0x0000000500057c02 */ /* 0x004fc80008000f00 */
[----:B------:R2:W3:Y:S03]  /*a120*/  SYNCS.PHASECHK.TRANS64.TRYWAIT P0, [R5+URZ+0x8], R6 ;  /* 0x00000806050075a7 */ /* 0x0004e600080011ff */
[----:B---3--:R-:W-:Y:S05]  /*a130*/  @!P0 NANOSLEEP.SYNCS 0x989680 ;  /* 0x009896800000895d */ /* 0x008fea0003900000 */
[----:B------:R-:W3:Y:S02]  /*a140*/  @!P0 SYNCS.PHASECHK.TRANS64 P0, [R5+URZ+0x8], R6 ;  /* 0x00000806050085a7 */ /* 0x000ee400080010ff */
[----:B---3--:R-:W-:Y:S05]  /*a150*/  @!P0 BRA `(.L_x_100) ;  /* 0xfffffffc00ec8947 */ /* 0x008fea000383ffff */
[----:B------:R-:W-:Y:S05]  /*a160*/  BRA `(.L_x_99) ;  /* 0xffffffa800b07947 */ /* 0x000fea000383ffff */
.L_x_102:
[----:B------:R-:W-:Y:S01]  /*a170*/  BSSY B0, `(.L_x_240) ;  /* 0x0000006000007945 */ /* 0x000fe20003800000 */
[----:B------:R-:W-:-:S07]  /*a180*/  MOV R15, 0xffffffff ;  /* 0xffffffff000f7802 */ /* 0x000fce0000000f00 */
[----:B-12--5:R-:W-:Y:S05]  /*a190*/  WARPSYNC.COLLECTIVE R15, `(.L_x_241) ;  /* 0x000000000f0c7348 */ /* 0x026fea0003c00000 */
[----:B------:R-:W-:Y:S02]  /*a1a0*/  ELECT P6, UR79, PT ;  /* 0x00000000004f782f */ /* 0x000fe400038c0000 */
[----:B------:R-:W-:Y:S01]  /*a1b0*/  MOV R14, UR79 ;  /* 0x0000004f000e7c02 */ /* 0x000fe20008000f00 */
[----:B-12--5:R-:W-:Y:S10]  /*a1c0*/  ENDCOLLECTIVE ;  /* 0x000000000000791b */ /* 0x026ff40003800000 */
.L_x_241:
[----:B------:R-:W-:Y:S05]  /*a1d0*/  BSYNC B0 ;  /* 0x0000000000007941 */ /* 0x000fea0003800000 */
.L_x_240:
[----:B------:R-:W-:Y:S01]  /*a1e0*/  PLOP3.LUT P0, PT, P6, PT, PT, 0x80, 0x8 ;  /* 0x000000000008781c */ /* 0x000fe2000370f070 */
[----:B------:R-:W-:-:S12]  /*a1f0*/  BRA `(.L_x_242) ;  /* 0xffffffa800dc7947 */ /* 0x000fd8000383ffff */
.L_x_104:
[----:B--2---:R-:W-:-:S04]  /*a200*/  MOV R0, UR5 ;  /* 0x0000000500007c02 */ /* 0x004fc80008000f00 */
[----:B------:R2:W3:Y:S03]  /*a210*/  SYNCS.PHASECHK.TRANS64.TRYWAIT P0, [R0+URZ+0x8], R4 ;  /* 0x00000804000075a7 */ /* 0x0004e600080011ff */
[----:B---3--:R-:W-:Y:S05]  /*a220*/  @!P0 NANOSLEEP.SYNCS 0x989680 ;  /* 0x009896800000895d */ /* 0x008fea0003900000 */
[----:B------:R-:W3:Y:S02]  /*a230*/  @!P0 SYNCS.PHASECHK.TRANS64 P0, [R0+URZ+0x8], R4 ;  /* 0x00000804000085a7 */ /* 0x000ee400080010ff */
[----:B---3--:R-:W-:Y:S05]  /*a240*/  @!P0 BRA `(.L_x_104) ;  /* 0xfffffffc00ec8947 */ /* 0x008fea000383ffff */
[----:B------:R-:W-:Y:S05]  /*a250*/  BRA `(.L_x_103) ;  /* 0xffffffa800e07947 */ /* 0x000fea000383ffff */
.L_x_105:
[----:B-1----:R1:W2:Y:S02]  /*a260*/  SYNCS.PHASECHK.TRANS64.TRYWAIT P0, [R0+URZ+0x2b0], R4 ;  /* 0x0002b004000075a7 */ /* 0x0022a400080011ff */
[----:B--2---:R-:W-:Y:S05]  /*a270*/  @!P0 NANOSLEEP.SYNCS 0x989680 ;  /* 0x009896800000895d */ /* 0x004fea0003900000 */
[----:B------:R-:W2:Y:S02]  /*a280*/  @!P0 SYNCS.PHASECHK.TRANS64 P0, [R0+URZ+0x2b0], R4 ;  /* 0x0002b004000085a7 */ /* 0x000ea400080010ff */
[----:B--2---:R-:W-:Y:S05]  /*a290*/  @!P0 BRA `(.L_x_105) ;  /* 0xfffffffc00f08947 */ /* 0x004fea000383ffff */
[----:B------:R-:W-:Y:S05]  /*a2a0*/  BRA `(.L_x_243) ;  /* 0xffffffac00b47947 */ /* 0x000fea000383ffff */
.L_x_107:
[----:B------:R-:W-:-:S07]  /*a2b0*/  MOV R0, UR19 ;  /* 0x0000001300007c02 */ /* 0x000fce0008000f00 */
.L_x_244:
[----:B-1----:R1:W2:Y:S02]  /*a2c0*/  SYNCS.PHASECHK.TRANS64.TRYWAIT P0, [R0+URZ+0x2f0], R4 ;  /* 0x0002f004000075a7 */ /* 0x0022a400080011ff */
[----:B--2---:R-:W-:Y:S05]  /*a2d0*/  @!P0 NANOSLEEP.SYNCS 0x989680 ;  /* 0x009896800000895d */ /* 0x004fea0003900000 */
[----:B------:R-:W2:Y:S02]  /*a2e0*/  @!P0 SYNCS.PHASECHK.TRANS64 P0, [R0+URZ+0x2f0], R4 ;  /* 0x0002f004000085a7 */ /* 0x000ea400080010ff */
[----:B--2---:R-:W-:Y:S05]  /*a2f0*/  @!P0 BRA `(.L_x_244) ;  /* 0xfffffffc00f08947 */ /* 0x004fea000383ffff */
[----:B------:R-:W-:Y:S05]  /*a300*/  BRA `(.L_x_245) ;  /* 0xffffffac00fc7947 */ /* 0x000fea000383ffff */
.L_x_110:
[----:B------:R-:W-:Y:S07]  /*a310*/  MOV R0, UR6 ;  /* 0x0000000600007c02 */ /* 0x000fee0008000f00 */
.L_x_246:
[----:B-1----:R1:W2:Y:S02]  /*a320*/  SYNCS.PHASECHK.TRANS64.TRYWAIT P0, [R0+URZ], R4 ;  /* 0x00000004000075a7 */ /* 0x0022a400080011ff */
[----:B--2---:R-:W-:Y:S05]  /*a330*/  @!P0 NANOSLEEP.SYNCS 0x989680 ;  /* 0x009896800000895d */ /* 0x004fea0003900000 */
[----:B------:R-:W2:Y:S02]  /*a340*/  @!P0 SYNCS.PHASECHK.TRANS64 P0, [R0+URZ], R4 ;  /* 0x00000004000085a7 */ /* 0x000ea400080010ff */
[----:B--2---:R-:W-:Y:S05]  /*a350*/  @!P0 BRA `(.L_x_246) ;  /* 0xfffffffc00f08947 */ /* 0x004fea000383ffff */
[----:B------:R-:W-:Y:S05]  /*a360*/  BRA `(.L_x_109) ;  /* 0xffffffb000147947 */ /* 0x000fea000383ffff */
.L_x_114:
[----:B-1----:R-:W-:-:S07]  /*a370*/  MOV R0, UR4 ;  /* 0x0000000400007c02 */ /* 0x002fce0008000f00 */
.L_x_247:
[----:B-1----:R1:W2:Y:S02]  /*a380*/  SYNCS.PHASECHK.TRANS64.TRYWAIT P0, [R0+URZ], R2 ;  /* 0x00000002000075a7 */ /* 0x0022a400080011ff */
[----:B--2---:R-:W-:Y:S05]  /*a390*/  @!P0 NANOSLEEP.SYNCS 0x989680 ;  /* 0x009896800000895d */ /* 0x004fea0003900000 */
[----:B------:R-:W2:Y:S02]  /*a3a0*/  @!P0 SYNCS.PHASECHK.TRANS64 P0, [R0+URZ], R2 ;  /* 0x00000002000085a7 */ /* 0x000ea400080010ff */
[----:B--2---:R-:W-:Y:S05]  /*a3b0*/  @!P0 BRA `(.L_x_247) ;  /* 0xfffffffc00f08947 */ /* 0x004fea000383ffff */
[----:B------:R-:W-:Y:S05]  /*a3c0*/  BRA `(.L_x_248) ;  /* 0xffffffb000cc7947 */ /* 0x000fea000383ffff */
.L_x_115:
[----:B------:R-:W-:-:S07]  /*a3d0*/  MOV R0, UR5 ;  /* 0x0000000500007c02 */ /* 0x000fce0008000f00 */
.L_x_249:
[----:B-1----:R1:W2:Y:S02]  /*a3e0*/  SYNCS.PHASECHK.TRANS64.TRYWAIT P0, [R0+URZ], R3 ;  /* 0x00000003000075a7 */ /* 0x0022a400080011ff */
[----:B--2---:R-:W-:Y:S05]  /*a3f0*/  @!P0 NANOSLEEP.SYNCS 0x989680 ;  /* 0x009896800000895d */ /* 0x004fea0003900000 */
[----:B------:R-:W2:Y:S02]  /*a400*/  @!P0 SYNCS.PHASECHK.TRANS64 P0, [R0+URZ], R3 ;  /* 0x00000003000085a7 */ /* 0x000ea400080010ff */
[----:B--2---:R-:W-:Y:S05]  /*a410*/  @!P0 BRA `(.L_x_249) ;  /* 0xfffffffc00f08947 */ /* 0x004fea000383ffff */
[----:B------:R-:W-:Y:S05]  /*a420*/  BRA `(.L_x_250) ;  /* 0xffffffb000d87947 */ /* 0x000fea000383ffff */
.L_x_116:
[----:B------:R-:W-:-:S07]  /*a430*/  MOV R0, UR5 ;  /* 0x0000000500007c02 */ /* 0x000fce0008000f00 */
.L_x_251:
[----:B-1----:R1:W2:Y:S02]  /*a440*/  SYNCS.PHASECHK.TRANS64.TRYWAIT P0, [R0+URZ], R3 ;  /* 0x00000003000075a7 */ /* 0x0022a400080011ff */
[----:B--2---:R-:W-:Y:S05]  /*a450*/  @!P0 NANOSLEEP.SYNCS 0x989680 ;  /* 0x009896800000895d */ /* 0x004fea0003900000 */
[----:B------:R-:W2:Y:S02]  /*a460*/  @!P0 SYNCS.PHASECHK.TRANS64 P0, [R0+URZ], R3 ;  /* 0x00000003000085a7 */ /* 0x000ea400080010ff */
[----:B--2---:R-:W-:Y:S05]  /*a470*/  @!P0 BRA `(.L_x_251) ;  /* 0xfffffffc00f08947 */ /* 0x004fea000383ffff */
[----:B------:R-:W-:Y:S05]  /*a480*/  BRA `(.L_x_252) ;  /* 0xffffffb000e47947 */ /* 0x000fea000383ffff */
.L_x_119:
[----:B------:R-:W-:-:S07]  /*a490*/  MOV R0, UR13 ;  /* 0x0000000d00007c02 */ /* 0x000fce0008000f00 */
.L_x_253:
[----:B-1----:R1:W2:Y:S02]  /*a4a0*/  SYNCS.PHASECHK.TRANS64.TRYWAIT P1, [R0+URZ+0x330], R2 ;  /* 0x00033002000075a7 */ /* 0x0022a400080211ff */
[----:B--2---:R-:W-:Y:S05]  /*a4b0*/  @!P1 NANOSLEEP.SYNCS 0x989680 ;  /* 0x009896800000995d */ /* 0x004fea0003900000 */
[----:B------:R-:W2:Y:S02]  /*a4c0*/  @!P1 SYNCS.PHASECHK.TRANS64 P1, [R0+URZ+0x330], R2 ;  /* 0x00033002000095a7 */ /* 0x000ea400080210ff */
[----:B--2---:R-:W-:Y:S05]  /*a4d0*/  @!P1 BRA `(.L_x_253) ;  /* 0xfffffffc00f09947 */ /* 0x004fea000383ffff */
[----:B------:R-:W-:Y:S05]  /*a4e0*/  BRA `(.L_x_254) ;  /* 0xffffffb400307947 */ /* 0x000fea000383ffff */
.L_x_124:
[----:B-1----:R1:W3:Y:S02]  /*a4f0*/  SYNCS.PHASECHK.TRANS64.TRYWAIT P0, [R3+URZ+0x2b0], R0 ;  /* 0x0002b000030075a7 */ /* 0x0022e400080011ff */
[----:B---3--:R-:W-:Y:S05]  /*a500*/  @!P0 NANOSLEEP.SYNCS 0x989680 ;  /* 0x009896800000895d */ /* 0x008fea0003900000 */
[----:B------:R-:W3:Y:S02]  /*a510*/  @!P0 SYNCS.PHASECHK.TRANS64 P0, [R3+URZ+0x2b0], R0 ;  /* 0x0002b000030085a7 */ /* 0x000ee400080010ff */
[----:B---3--:R-:W-:Y:S05]  /*a520*/  @!P0 BRA `(.L_x_124) ;  /* 0xfffffffc00f08947 */ /* 0x008fea000383ffff */
[----:B------:R-:W-:Y:S05]  /*a530*/  BRA `(.L_x_255) ;  /* 0xffffffb800607947 */ /* 0x000fea000383ffff */
.L_x_127:
[----:B-1----:R-:W-:Y:S07]  /*a540*/  MOV R0, UR17 ;  /* 0x0000001100007c02 */ /* 0x002fee0008000f00 */
.L_x_256:
[----:B-1----:R1:W3:Y:S02]  /*a550*/  SYNCS.PHASECHK.TRANS64.TRYWAIT P1, [R0+URZ+0x2a8], R3 ;  /* 0x0002a803000075a7 */ /* 0x0022e400080211ff */
[----:B---3--:R-:W-:Y:S05]  /*a560*/  @!P1 NANOSLEEP.SYNCS 0x989680 ;  /* 0x009896800000995d */ /* 0x008fea0003900000 */
[----:B------:R-:W3:Y:S02]  /*a570*/  @!P1 SYNCS.PHASECHK.TRANS64 P1, [R0+URZ+0x2a8], R3 ;  /* 0x0002a803000095a7 */ /* 0x000ee400080210ff */
[----:B---3--:R-:W-:Y:S05]  /*a580*/  @!P1 BRA `(.L_x_256) ;  /* 0xfffffffc00f09947 */ /* 0x008fea000383ffff */
[----:B------:R-:W-:Y:S05]  /*a590*/  BRA `(.L_x_126) ;  /* 0xffffffbc00d47947 */ /* 0x000fea000383ffff */
.L_x_130:
[----:B-1----:R-:W-:Y:S07]  /*a5a0*/  MOV R0, UR17 ;  /* 0x0000001100007c02 */ /* 0x002fee0008000f00 */
.L_x_257:
[----:B-1----:R1:W3:Y:S02]  /*a5b0*/  SYNCS.PHASECHK.TRANS64.TRYWAIT P0, [R0+URZ+0x298], R2 ;  /* 0x00029802000075a7 */ /* 0x0022e400080011ff */
[----:B---3--:R-:W-:Y:S05]  /*a5c0*/  @!P0 NANOSLEEP.SYNCS 0x989680 ;  /* 0x009896800000895d */ /* 0x008fea0003900000 */
[----:B------:R-:W3:Y:S02]  /*a5d0*/  @!P0 SYNCS.PHASECHK.TRANS64 P0, [R0+URZ+0x298], R2 ;  /* 0x00029802000085a7 */ /* 0x000ee400080010ff */
[----:B---3--:R-:W-:Y:S05]  /*a5e0*/  @!P0 BRA `(.L_x_257) ;  /* 0xfffffffc00f08947 */ /* 0x008fea000383ffff */
[----:B------:R-:W-:Y:S05]  /*a5f0*/  BRA `(.L_x_258) ;  /* 0xffffffc000287947 */ /* 0x000fea000383ffff */
.L_x_133:
[----:B--2---:R2:W3:Y:S02]  /*a600*/  SYNCS.PHASECHK.TRANS64.TRYWAIT P0, [R3+URZ+0x2b0], R0 ;  /* 0x0002b000030075a7 */ /* 0x0044e400080011ff */
[----:B---3--:R-:W-:Y:S05]  /*a610*/  @!P0 NANOSLEEP.SYNCS 0x989680 ;  /* 0x009896800000895d */ /* 0x008fea0003900000 */
[----:B------:R-:W3:Y:S02]  /*a620*/  @!P0 SYNCS.PHASECHK.TRANS64 P0, [R3+URZ+0x2b0], R0 ;  /* 0x0002b000030085a7 */ /* 0x000ee400080010ff */
[----:B---3--:R-:W-:Y:S05]  /*a630*/  @!P0 BRA `(.L_x_133) ;  /* 0xfffffffc00f08947 */ /* 0x008fea000383ffff */
[----:B------:R-:W-:Y:S05]  /*a640*/  BRA `(.L_x_259) ;  /* 0xffffffc4006c7947 */ /* 0x000fea000383ffff */
.L_x_144:
[----:B-1----:R-:W-:Y:S04]  /*a650*/  MOV R0, UR44 ;  /* 0x0000002c00007c02 */ /* 0x002fe80008000f00 */
[----:B------:R1:W2:Y:S03]  /*a660*/  SYNCS.PHASECHK.TRANS64.TRYWAIT P1, [R0+URZ+0x290], R3 ;  /* 0x00029003000075a7 */ /* 0x0002a600080211ff */
[----:B--2---:R-:W-:Y:S05]  /*a670*/  @!P1 NANOSLEEP.SYNCS 0x989680 ;  /* 0x009896800000995d */ /* 0x004fea0003900000 */
[----:B------:R-:W2:Y:S02]  /*a680*/  @!P1 SYNCS.PHASECHK.TRANS64 P1, [R0+URZ+0x290], R3 ;  /* 0x00029003000095a7 */ /* 0x000ea400080210ff */
[----:B--2---:R-:W-:Y:S05]  /*a690*/  @!P1 BRA `(.L_x_144) ;  /* 0xfffffffc00ec9947 */ /* 0x004fea000383ffff */
[----:B------:R-:W-:Y:S05]  /*a6a0*/  BRA `(.L_x_143) ;  /* 0xffffffd000c07947 */ /* 0x000fea000383ffff */
.L_x_146:
[----:B------:R1:W1:Y:S02]  /*a6b0*/  SYNCS.PHASECHK.TRANS64.TRYWAIT P1, [R143+URZ+0x2d0], R4 ;  /* 0x0002d0048f0075a7 */ /* 0x00026400080211ff */
[----:B-1----:R-:W-:Y:S05]  /*a6c0*/  @!P1 NANOSLEEP.SYNCS 0x989680 ;  /* 0x009896800000995d */ /* 0x002fea0003900000 */
[----:B------:R-:W1:Y:S02]  /*a6d0*/  @!P1 SYNCS.PHASECHK.TRANS64 P1, [R143+URZ+0x2d0], R4 ;  /* 0x0002d0048f0095a7 */ /* 0x000e6400080210ff */
[----:B-1----:R-:W-:Y:S05]  /*a6e0*/  @!P1 BRA `(.L_x_146) ;  /* 0xfffffffc00f09947 */ /* 0x002fea000383ffff */
[----:B------:R-:W-:Y:S05]  /*a6f0*/  BRA `(.L_x_145) ;  /* 0xffffffd400087947 */ /* 0x000fea000383ffff */
        .weak           $__internal_0_$__cuda_sm10x_tcgen05_guardrail_trap_col_being_dealloced_not_returned_by_alloc
        .type           $__internal_0_$__cuda_sm10x_tcgen05_guardrail_trap_col_being_dealloced_not_returned_by_alloc,@function
        .size           $__internal_0_$__cuda_sm10x_tcgen05_guardrail_trap_col_being_dealloced_not_returned_by_alloc,($__internal_1_$__cuda_sm10x_tcgen05_guardrail_trap_phase_invalid_during_alloc - $__internal_0_$__cuda_sm10x_tcgen05_guardrail_trap_col_being_dealloced_not_returned_by_alloc)
$__internal_0_$__cuda_sm10x_tcgen05_guardrail_trap_col_being_dealloced_not_returned_by_alloc:
[----:B------:R-:W-:Y:S05]  /*a700*/  BPT.TRAP 0x1 ;  /* 0x000000040000795c */ /* 0x000fea0000300000 */
[----:B------:R-:W-:-:S04]  /*a710*/  HFMA2 R3, -RZ, RZ, 0, 0 ;  /* 0x00000000ff037431 */ /* 0x000fc800000001ff */
[----:B------:R-:W-:Y:S05]  /*a720*/  RET.REL.NODEC R2 `(_ZN7cutlass13device_kernelINS_4gemm6kernel13GemmUniversalIN4cute5tupleIJiiiiEEENS1_10collective13CollectiveMmaINS1_35MainloopSm100TmaUmmaWarpSpecializedILi41ELi2ELi4ENS5_IJNS4_1CILi4EEENSA_ILi1EEESC_EEEEENS5_IJNSA_ILi256EEENSA_ILi64EEENSA_ILi32EEEEEENS_12float_e5m2_tENS5_IJlSC_lEEESJ_SK_NS4_8TiledMMAINS4_8MMA_AtomIJNS4_10MMA_TraitsINS4_25SM100_MMA_F8F6F4_2x1SM_SSEJSJ_SJ_fSF_SG_NS4_17integral_constantINS4_4UMMA5MajorELSR_0EEESS_NSP_INSQ_7ScaleInELST_0EEESU_EEEEEENS4_6LayoutINS5_IJSC_SC_SC_EEENS5_IJNSA_ILi0EEESZ_SZ_EEEEENS5_IJNS4_10UnderscoreES12_S12_EEEEENS4_18SM100_TMA_2SM_LOADENS4_14ComposedLayoutINS4_7SwizzleILi1ELi4ELi3EEENS4_18smem_ptr_flag_bitsILi8EEENSX_INS5_IJNSA_ILi8EEESH_EEENS5_IJSH_SC_EEEEEEEvNS4_8identityENS4_28SM100_TMA_2SM_LOAD_MULTICASTES1F_vS1G_EENS_8epilogue10collective18CollectiveEpilogueINS1J_23Sm100TmaWarpSpecializedILi1ELi1ELi64ELb0ELb0EEEJNS5_IJNSA_ILi128EEESG_SH_EEENS5_IJNSX_IS1O_SC_EENSX_ISG_SC_EEEEESJ_SK_SJ_SK_NS1J_6fusion15FusionCallbacksIS1N_NS1T_17LinearCombinationISJ_fSJ_fLNS_15FloatRoundStyleE2EEES1P_S1S_JEEENS4_5SM1004TMEM4LOAD26SM100_TMEM_LOAD_32dp32b64xENS4_13SM90_TMA_LOADENS16_INS17_ILi2ELi4ELi3EEES1A_NSX_INS5_IJS1B_SG_EEENS5_IJSG_SC_EEEEEEENS4_39AutoVectorizingCopyWithAssumedAlignmentILi128EEENS4_14SM90_TMA_STOREES28_S2A_S2A_EEEvvEEEEvNT_6ParamsE) ;  /* 0xffffff5802347950 */ /* 0x000fea0003c3ffff */
        .weak           $__internal_1_$__cuda_sm10x_tcgen05_guardrail_trap_phase_invalid_during_alloc
        .type           $__internal_1_$__cuda_sm10x_tcgen05_guardrail_trap_phase_invalid_during_alloc,@function
        .size           $__internal_1_$__cuda_sm10x_tcgen05_guardrail_trap_phase_invalid_during_alloc,($__internal_2_$__cuda_sm10x_tcgen05_guardrail_trap_unallocated_columns_being_dealloced - $__internal_1_$__cuda_sm10x_tcgen05_guardrail_trap_phase_invalid_during_alloc)
$__internal_1_$__cuda_sm10x_tcgen05_guardrail_trap_phase_invalid_during_alloc:
[----:B------:R-:W-:Y:S05]  /*a730*/  BPT.TRAP 0x1 ;  /* 0x000000040000795c */ /* 0x000fea0000300000 */
[----:B------:R-:W-:-:S04]  /*a740*/  MOV R5, 0x0 ;  /* 0x0000000000057802 */ /* 0x000fc80000000f00 */
[----:B------:R-:W-:Y:S05]  /*a750*/  RET.REL.NODEC R4 `(_ZN7cutlass13device_kernelINS_4gemm6kernel13GemmUniversalIN4cute5tupleIJiiiiEEENS1_10collective13CollectiveMmaINS1_35MainloopSm100TmaUmmaWarpSpecializedILi41ELi2ELi4ENS5_IJNS4_1CILi4EEENSA_ILi1EEESC_EEEEENS5_IJNSA_ILi256EEENSA_ILi64EEENSA_ILi32EEEEEENS_12float_e5m2_tENS5_IJlSC_lEEESJ_SK_NS4_8TiledMMAINS4_8MMA_AtomIJNS4_10MMA_TraitsINS4_25SM100_MMA_F8F6F4_2x1SM_SSEJSJ_SJ_fSF_SG_NS4_17integral_constantINS4_4UMMA5MajorELSR_0EEESS_NSP_INSQ_7ScaleInELST_0EEESU_EEEEEENS4_6LayoutINS5_IJSC_SC_SC_EEENS5_IJNSA_ILi0EEESZ_SZ_EEEEENS5_IJNS4_10UnderscoreES12_S12_EEEEENS4_18SM100_TMA_2SM_LOADENS4_14ComposedLayoutINS4_7SwizzleILi1ELi4ELi3EEENS4_18smem_ptr_flag_bitsILi8EEENSX_INS5_IJNSA_ILi8EEESH_EEENS5_IJSH_SC_EEEEEEEvNS4_8identityENS4_28SM100_TMA_2SM_LOAD_MULTICASTES1F_vS1G_EENS_8epilogue10collective18CollectiveEpilogueINS1J_23Sm100TmaWarpSpecializedILi1ELi1ELi64ELb0ELb0EEEJNS5_IJNSA_ILi128EEESG_SH_EEENS5_IJNSX_IS1O_SC_EENSX_ISG_SC_EEEEESJ_SK_SJ_SK_NS1J_6fusion15FusionCallbacksIS1N_NS1T_17LinearCombinationISJ_fSJ_fLNS_15FloatRoundStyleE2EEES1P_S1S_JEEENS4_5SM1004TMEM4LOAD26SM100_TMEM_LOAD_32dp32b64xENS4_13SM90_TMA_LOADENS16_INS17_ILi2ELi4ELi3EEES1A_NSX_INS5_IJS1B_SG_EEENS5_IJSG_SC_EEEEEEENS4_39AutoVectorizingCopyWithAssumedAlignmentILi128EEENS4_14SM90_TMA_STOREES28_S2A_S2A_EEEvvEEEEvNT_6ParamsE) ;  /* 0xffffff5804287950 */ /* 0x000fea0003c3ffff */
        .weak           $__internal_2_$__cuda_sm10x_tcgen05_guardrail_trap_unallocated_columns_being_dealloced
        .type           $__internal_2_$__cuda_sm10x_tcgen05_guardrail_trap_unallocated_columns_being_dealloced,@function
        .size           $__internal_2_$__cuda_sm10x_tcgen05_guardrail_trap_unallocated_columns_being_dealloced,(.L_x_261 - $__internal_2_$__cuda_sm10x_tcgen05_guardrail_trap_unallocated_columns_being_dealloced)
$__internal_2_$__cuda_sm10x_tcgen05_guardrail_trap_unallocated_columns_being_dealloced:
[----:B------:R-:W-:Y:S05]  /*a760*/  BPT.TRAP 0x1 ;  /* 0x000000040000795c */ /* 0x000fea0000300000 */
[----:B------:R-:W-:-:S04]  /*a770*/  HFMA2 R3, -RZ, RZ, 0, 0 ;  /* 0x00000000ff037431 */ /* 0x000fc800000001ff */
[----:B------:R-:W-:Y:S05]  /*a780*/  RET.REL.NODEC R2 `(_ZN7cutlass13device_kernelINS_4gemm6kernel13GemmUniversalIN4cute5tupleIJiiiiEEENS1_10collective13CollectiveMmaINS1_35MainloopSm100TmaUmmaWarpSpecializedILi41ELi2ELi4ENS5_IJNS4_1CILi4EEENSA_ILi1EEESC_EEEEENS5_IJNSA_ILi256EEENSA_ILi64EEENSA_ILi32EEEEEENS_12float_e5m2_tENS5_IJlSC_lEEESJ_SK_NS4_8TiledMMAINS4_8MMA_AtomIJNS4_10MMA_TraitsINS4_25SM100_MMA_F8F6F4_2x1SM_SSEJSJ_SJ_fSF_SG_NS4_17integral_constantINS4_4UMMA5MajorELSR_0EEESS_NSP_INSQ_7ScaleInELST_0EEESU_EEEEEENS4_6LayoutINS5_IJSC_SC_SC_EEENS5_IJNSA_ILi0EEESZ_SZ_EEEEENS5_IJNS4_10UnderscoreES12_S12_EEEEENS4_18SM100_TMA_2SM_LOADENS4_14ComposedLayoutINS4_7SwizzleILi1ELi4ELi3EEENS4_18smem_ptr_flag_bitsILi8EEENSX_INS5_IJNSA_ILi8EEESH_EEENS5_IJSH_SC_EEEEEEEvNS4_8identityENS4_28SM100_TMA_2SM_LOAD_MULTICASTES1F_vS1G_EENS_8epilogue10collective18CollectiveEpilogueINS1J_23Sm100TmaWarpSpecializedILi1ELi1ELi64ELb0ELb0EEEJNS5_IJNSA_ILi128EEESG_SH_EEENS5_IJNSX_IS1O_SC_EENSX_ISG_SC_EEEEESJ_SK_SJ_SK_NS1J_6fusion15FusionCallbacksIS1N_NS1T_17LinearCombinationISJ_fSJ_fLNS_15FloatRoundStyleE2EEES1P_S1S_JEEENS4_5SM1004TMEM4LOAD26SM100_TMEM_LOAD_32dp32b64xENS4_13SM90_TMA_LOADENS16_INS17_ILi2ELi4ELi3EEES1A_NSX_INS5_IJS1B_SG_EEENS5_IJSG_SC_EEEEEEENS4_39AutoVectorizingCopyWithAssumedAlignmentILi128EEENS4_14SM90_TMA_STOREES28_S2A_S2A_EEEvvEEEEvNT_6ParamsE) ;  /* 0xffffff58021c7950 */ /* 0x000fea0003c3ffff */
.L_x_260:
[----:B------:R-:W-:-:S00]  /*a790*/  BRA `(.L_x_260) ;  /* 0xfffffffc00fc7947 */ /* 0x000fc0000383ffff */
[----:B------:R-:W-:-:S00]  /*a7a0*/  NOP ;  /* 0x0000000000007918 */ /* 0x000fc00000000000 */
        /* <DEDUP_REMOVED lines=13> */
.L_x_261:


//--------------------- .nv.global.init           --------------------------
	.section	.nv.global.init,"aw",@progbits
.nv.global.init:
	.type		$str$27,@object
	.size		$str$27,($str$28 - $str$27)
$str$27:
        /*0000*/ 	.byte	0x28, 0x61, 0x64, 0x64, 0x72, 0x65, 0x73, 0x73, 0x20, 0x26, 0x20, 0x6d, 0x61, 0x73, 0x6b, 0x29
        /*0010*/ 	.byte	0x20, 0x3d, 0x3d, 0x20, 0x30, 0x00
	.type		$str$28,@object
	.size		$str$28,($str$26 - $str$28)
$str$28:
        /*0016*/ 	.byte	0x2f, 0x74, 0x6d, 0x70, 0x2f, 0x63, 0x75, 0x74, 0x6c, 0x61, 0x73, 0x73, 0x5f, 0x73, 0x77, 0x65
        /*0026*/ 	.byte	0x65, 0x70, 0x5f, 0x73, 0x72, 0x63, 0x2f, 0x69, 0x6e, 0x63, 0x6c, 0x75, 0x64, 0x65, 0x2f, 0x63
        /*0036*/ 	.byte	0x75, 0x74, 0x65, 0x2f, 0x70, 0x6f, 0x69, 0x6e, 0x74, 0x65, 0x72, 0x5f, 0x66, 0x6c, 0x61, 0x67
        /*0046*/ 	.byte	0x67, 0x65, 0x64, 0x2e, 0x68, 0x70, 0x70, 0x00
	.type		$str$26,@object
	.size		$str$26,($str$25 - $str$26)
$str$26:
        /*004e*/ 	.byte	0x2f, 0x74, 0x6d, 0x70, 0x2f, 0x63, 0x75, 0x74, 0x6c, 0x61, 0x73, 0x73, 0x5f, 0x73, 0x77, 0x65
        /*005e*/ 	.byte	0x65, 0x70, 0x5f, 0x73, 0x72, 0x63, 0x2f, 0x69, 0x6e, 0x63, 0x6c, 0x75, 0x64, 0x65, 0x2f, 0x63
        /*006e*/ 	.byte	0x75, 0x74, 0x65, 0x2f, 0x61, 0x74, 0x6f, 0x6d, 0x2f, 0x63, 0x6f, 0x70, 0x79, 0x5f, 0x74, 0x72
        /*007e*/ 	.byte	0x61, 0x69, 0x74, 0x73, 0x5f, 0x73, 0x6d, 0x31, 0x30, 0x30, 0x2e, 0x68, 0x70, 0x70, 0x00
	.type		$str$25,@object
	.size		$str$25,(__unnamed_1 - $str$25)
$str$25:
        /*008d*/ 	.byte	0x28, 0x28, 0x75, 0x69, 0x6e, 0x74, 0x33, 0x32, 0x5f, 0x74, 0x28, 0x74, 0x68, 0x72, 0x65, 0x61
        /*009d*/ 	.byte	0x64, 0x49, 0x64, 0x78, 0x2e, 0x78, 0x29, 0x20, 0x2f, 0x20, 0x33, 0x32, 0x29, 0x20, 0x25, 0x20
        /*00ad*/ 	.byte	0x34, 0x29, 0x20, 0x3d, 0x3d, 0x20, 0x28, 0x28, 0x28, 0x74, 0x6d, 0x65, 0x6d, 0x5f, 0x61, 0x64
        /*00bd*/ 	.byte	0x64, 0x72, 0x20, 0x3e, 0x3e, 0x20, 0x31, 0x36, 0x29, 0x20, 0x2f, 0x20, 0x33, 0x32, 0x29, 0x20
        /*00cd*/ 	.byte	0x25, 0x20, 0x34, 0x29, 0x00
	.type		__unnamed_1,@object
	.size		__unnamed_1,(__unnamed_2 - __unnamed_1)
__unnamed_1:
        /*00d2*/ 	.byte	0x61, 0x75, 0x74, 0x6f, 0x20, 0x63, 0x75, 0x74, 0x65, 0x3a, 0x3a, 0x61, 0x73, 0x5f, 0x70, 0x6f
        /* <DEDUP_REMOVED lines=24> */
        /*0262*/ 	.byte	0x43, 0x3c, 0x38, 0x31, 0x39, 0x32, 0x3e, 0x3e, 0x3e, 0x3e, 0x5d, 0x00
	.type		__unnamed_2,@object
	.size		__unnamed_2,(.L_2 - __unnamed_2)
__unnamed_2:
        /* <DEDUP_REMOVED lines=42> */
        /*050e*/ 	.byte	0x3e, 0x3e, 0x3e, 0x3e, 0x5d, 0x00
.L_2:


//--------------------- .nv.shared._ZN7cutlass13device_kernelINS_4gemm6kernel13GemmUniversalIN4cute5tupleIJiiiiEEENS1_10collective13CollectiveMmaINS1_35MainloopSm100TmaUmmaWarpSpecializedILi41ELi2ELi4ENS5_IJNS4_1CILi4EEENSA_ILi1EEESC_EEEEENS5_IJNSA_ILi256EEENSA_ILi64EEENSA_ILi32EEEEEENS_12float_e5m2_tENS5_IJlSC_lEEESJ_SK_NS4_8TiledMMAINS4_8MMA_AtomIJNS4_10MMA_TraitsINS4_25SM100_MMA_F8F6F4_2x1SM_SSEJSJ_SJ_fSF_SG_NS4_17integral_constantINS4_4UMMA5MajorELSR_0EEESS_NSP_INSQ_7ScaleInELST_0EEESU_EEEEEENS4_6LayoutINS5_IJSC_SC_SC_EEENS5_IJNSA_ILi0EEESZ_SZ_EEEEENS5_IJNS4_10UnderscoreES12_S12_EEEEENS4_18SM100_TMA_2SM_LOADENS4_14ComposedLayoutINS4_7SwizzleILi1ELi4ELi3EEENS4_18smem_ptr_flag_bitsILi8EEENSX_INS5_IJNSA_ILi8EEESH_EEENS5_IJSH_SC_EEEEEEEvNS4_8identityENS4_28SM100_TMA_2SM_LOAD_MULTICASTES1F_vS1G_EENS_8epilogue10collective18CollectiveEpilogueINS1J_23Sm100TmaWarpSpecializedILi1ELi1ELi64ELb0ELb0EEEJNS5_IJNSA_ILi128EEESG_SH_EEENS5_IJNSX_IS1O_SC_EENSX_ISG_SC_EEEEESJ_SK_SJ_SK_NS1J_6fusion15FusionCallbacksIS1N_NS1T_17LinearCombinationISJ_fSJ_fLNS_15FloatRoundStyleE2EEES1P_S1S_JEEENS4_5SM1004TMEM4LOAD26SM100_TMEM_LOAD_32dp32b64xENS4_13SM90_TMA_LOADENS16_INS17_ILi2ELi4ELi3EEES1A_NSX_INS5_IJS1B_SG_EEENS5_IJSG_SC_EEEEEEENS4_39AutoVectorizingCopyWithAssumedAlignmentILi128EEENS4_14SM90_TMA_STOREES28_S2A_S2A_EEEvvEEEEvNT_6ParamsE --------------------------
	.section	.nv.shared._ZN7cutlass13device_kernelINS_4gemm6kernel13GemmUniversalIN4cute5tupleIJiiiiEEENS1_10collective13CollectiveMmaINS1_35MainloopSm100TmaUmmaWarpSpecializedILi41ELi2ELi4ENS5_IJNS4_1CILi4EEENSA_ILi1EEESC_EEEEENS5_IJNSA_ILi256EEENSA_ILi64EEENSA_ILi32EEEEEENS_12float_e5m2_tENS5_IJlSC_lEEESJ_SK_NS4_8TiledMMAINS4_8MMA_AtomIJNS4_10MMA_TraitsINS4_25SM100_MMA_F8F6F4_2x1SM_SSEJSJ_SJ_fSF_SG_NS4_17integral_constantINS4_4UMMA5MajorELSR_0EEESS_NSP_INSQ_7ScaleInELST_0EEESU_EEEEEENS4_6LayoutINS5_IJSC_SC_SC_EEENS5_IJNSA_ILi0EEESZ_SZ_EEEEENS5_IJNS4_10UnderscoreES12_S12_EEEEENS4_18SM100_TMA_2SM_LOADENS4_14ComposedLayoutINS4_7SwizzleILi1ELi4ELi3EEENS4_18smem_ptr_flag_bitsILi8EEENSX_INS5_IJNSA_ILi8EEESH_EEENS5_IJSH_SC_EEEEEEEvNS4_8identityENS4_28SM100_TMA_2SM_LOAD_MULTICASTES1F_vS1G_EENS_8epilogue10collective18CollectiveEpilogueINS1J_23Sm100TmaWarpSpecializedILi1ELi1ELi64ELb0ELb0EEEJNS5_IJNSA_ILi128EEESG_SH_EEENS5_IJNSX_IS1O_SC_EENSX_ISG_SC_EEEEESJ_SK_SJ_SK_NS1J_6fusion15FusionCallbacksIS1N_NS1T_17LinearCombinationISJ_fSJ_fLNS_15FloatRoundStyleE2EEES1P_S1S_JEEENS4_5SM1004TMEM4LOAD26SM100_TMEM_LOAD_32dp32b64xENS4_13SM90_TMA_LOADENS16_INS17_ILi2ELi4ELi3EEES1A_NSX_INS5_IJS1B_SG_EEENS5_IJSG_SC_EEEEEEENS4_39AutoVectorizingCopyWithAssumedAlignmentILi128EEENS4_14SM90_TMA_STOREES28_S2A_S2A_EEEvvEEEEvNT_6ParamsE,"aw",@nobits
	.sectionflags	@""
	.align	16
	.zero		1024


//--------------------- .nv.shared.reserved.0     --------------------------
	.section	.nv.shared.reserved.0,"aw",@nobits
	.weak		__nv_reservedSMEM_offset_0_alias
	.size		__nv_reservedSMEM_offset_0_alias, 0, 64
	.other		__nv_reservedSMEM_offset_0_alias,@"STO_CUDA_RESERVED_SHARED STV_DEFAULT"
__nv_reservedSMEM_offset_0_alias:
	.zero		0
.nv.shared.reserved.0:
	.zero		64
	.weak		__nv_reservedSMEM_tcgen05_partition
	.type		__nv_reservedSMEM_tcgen05_partition,@object
	.size		__nv_reservedSMEM_tcgen05_partition,(.L_0 - __nv_reservedSMEM_tcgen05_partition)
__nv_reservedSMEM_tcgen05_partition:
	.zero		32
.L_0:


//--------------------- .nv.global                --------------------------
	.section	.nv.global,"aw",@nobits
.nv.global:
	.type		_ZN40_INTERNAL_cdad3163_4_k_cu_b98a46d1_250054cute1_E,@object
	.size		_ZN40_INTERNAL_cdad3163_4_k_cu_b98a46d1_250054cute1_E,(_ZN40_INTERNAL_cdad3163_4_k_cu_b98a46d1_250054cuda3std3__45__cpo6cbeginE - _ZN40_INTERNAL_cdad3163_4_k_cu_b98a46d1_250054cute1_E)
_ZN40_INTERNAL_cdad3163_4_k_cu_b98a46d1_250054cute1_E:
	.zero		1
	.type		_ZN40_INTERNAL_cdad3163_4_k_cu_b98a46d1_250054cuda3std3__45__cpo6cbeginE,@object
	.size		_ZN40_INTERNAL_cdad3163_4_k_cu_b98a46d1_250054cuda3std3__45__cpo6cbeginE,(_ZN40_INTERNAL_cdad3163_4_k_cu_b98a46d1_250054cuda3std3__48in_placeE - _ZN40_INTERNAL_cdad3163_4_k_cu_b98a46d1_250054cuda3std3__45__cpo6cbeginE)
_ZN40_INTERNAL_cdad3163_4_k_cu_b98a46d1_250054cuda3std3__45__cpo6cbeginE:
	.zero		1
	.type		_ZN40_INTERNAL_cdad3163_4_k_cu_b98a46d1_250054cuda3std3__48in_placeE,@object
	.size		_ZN40_INTERNAL_cdad3163_4_k_cu_b98a46d1_250054cuda3std3__48in_placeE,(_ZN40_INTERNAL_cdad3163_4_k_cu_b98a46d1_250054cuda3std6ranges3__45__cpo9iter_moveE - _ZN40_INTERNAL_cdad3163_4_k_cu_b98a46d1_250054cuda3std3__48in_placeE)
_ZN40_INTERNAL_cdad3163_4_k_cu_b98a46d1_250054cuda3std3__48in_placeE:
	.zero		1
	.type		_ZN40_INTERNAL_cdad3163_4_k_cu_b98a46d1_250054cuda3std6ranges3__45__cpo9iter_moveE,@object
	.size		_ZN40_INTERNAL_cdad3163_4_k_cu_b98a46d1_250054cuda3std6ranges3__45__cpo9iter_moveE,(_ZN40_INTERNAL_cdad3163_4_k_cu_b98a46d1_250054cuda3std3__45__cpo5beginE - _ZN40_INTERNAL_cdad3163_4_k_cu_b98a46d1_250054cuda3std6ranges3__45__cpo9iter_moveE)
_ZN40_INTERNAL_cdad3163_4_k_cu_b98a46d1_250054cuda3std6ranges3__45__cpo9iter_moveE:
	.zero		1
	.type		_ZN40_INTERNAL_cdad3163_4_k_cu_b98a46d1_250054cuda3std3__45__cpo5beginE,@object
	.size		_ZN40_INTERNAL_cdad3163_4_k_cu_b98a46d1_250054cuda3std3__45__cpo5beginE,(_ZN40_INTERNAL_cdad3163_4_k_cu_b98a46d1_250054cuda3std3__442_GLOBAL__N__cdad3163_4_k_cu_b98a46d1_250056ignoreE - _ZN40_INTERNAL_cdad3163_4_k_cu_b98a46d1_250054cuda3std3__45__cpo5beginE)
_ZN40_INTERNAL_cdad3163_4_k_cu_b98a46d1_250054cuda3std3__45__cpo5beginE:
	.zero		1
	.type		_ZN40_INTERNAL_cdad3163_4_k_cu_b98a46d1_250054cuda3std3__442_GLOBAL__N__cdad3163_4_k_cu_b98a46d1_250056ignoreE,@object
	.size		_ZN40_INTERNAL_cdad3163_4_k_cu_b98a46d1_250054cuda3std3__442_GLOBAL__N__cdad3163_4_k_cu_b98a46d1_250056ignoreE,(_ZN40_INTERNAL_cdad3163_4_k_cu_b98a46d1_250054cute7productE - _ZN40_INTERNAL_cdad3163_4_k_cu_b98a46d1_250054cuda3std3__442_GLOBAL__N__cdad3163_4_k_cu_b98a46d1_250056ignoreE)
_ZN40_INTERNAL_cdad3163_4_k_cu_b98a46d1_250054cuda3std3__442_GLOBAL__N__cdad3163_4_k_cu_b98a46d1_250056ignoreE:
	.zero		1
	.type		_ZN40_INTERNAL_cdad3163_4_k_cu_b98a46d1_250054cute7productE,@object
	.size		_ZN40_INTERNAL_cdad3163_4_k_cu_b98a46d1_250054cute7productE,(_ZN40_INTERNAL_cdad3163_4_k_cu_b98a46d1_250054cuda3std3__45__cpo3endE - _ZN40_INTERNAL_cdad3163_4_k_cu_b98a46d1_250054cute7productE)
_ZN40_INTERNAL_cdad3163_4_k_cu_b98a46d1_250054cute7productE:
	.zero		1
	.type		_ZN40_INTERNAL_cdad3163_4_k_cu_b98a46d1_250054cuda3std3__45__cpo3endE,@object
	.size		_ZN40_INTERNAL_cdad3163_4_k_cu_b98a46d1_250054cuda3std3__45__cpo3endE,(_ZN40_INTERNAL_cdad3163_4_k_cu_b98a46d1_250054cuda3std3__419piecewise_constructE - _ZN40_INTERNAL_cdad3163_4_k_cu_b98a46d1_250054cuda3std3__45__cpo3endE)
_ZN40_INTERNAL_cdad3163_4_k_cu_b98a46d1_250054cuda3std3__45__cpo3endE:
	.zero		1
	.type		_ZN40_INTERNAL_cdad3163_4_k_cu_b98a46d1_250054cuda3std3__419piecewise_constructE,@object
	.size		_ZN40_INTERNAL_cdad3163_4_k_cu_b98a46d1_250054cuda3std3__419piecewise_constructE,(_ZN40_INTERNAL_cdad3163_4_k_cu_b98a46d1_250054cuda3std3__45__cpo4cendE - _ZN40_INTERNAL_cdad3163_4_k_cu_b98a46d1_250054cuda3std3__419piecewise_constructE)
_ZN40_INTERNAL_cdad3163_4_k_cu_b98a46d1_250054cuda3std3__419piecewise_constructE:
	.zero		1
	.type		_ZN40_INTERNAL_cdad3163_4_k_cu_b98a46d1_250054cuda3std3__45__cpo4cendE,@object
	.size		_ZN40_INTERNAL_cdad3163_4_k_cu_b98a46d1_250054cuda3std3__45__cpo4cendE,(_ZN40_INTERNAL_cdad3163_4_k_cu_b98a46d1_250054cuda3std6ranges3__45__cpo4swapE - _ZN40_INTERNAL_cdad3163_4_k_cu_b98a46d1_250054cuda3std3__45__cpo4cendE)
_ZN40_INTERNAL_cdad3163_4_k_cu_b98a46d1_250054cuda3std3__45__cpo4cendE:
	.zero		1
	.type		_ZN40_INTERNAL_cdad3163_4_k_cu_b98a46d1_250054cuda3std6ranges3__45__cpo4swapE,@object
	.size		_ZN40_INTERNAL_cdad3163_4_k_cu_b98a46d1_250054cuda3std6ranges3__45__cpo4swapE,(.L_10 - _ZN40_INTERNAL_cdad3163_4_k_cu_b98a46d1_250054cuda3std6ranges3__45__cpo4swapE)
_ZN40_INTERNAL_cdad3163_4_k_cu_b98a46d1_250054cuda3std6ranges3__45__cpo4swapE:
	.zero		1
.L_10:


//--------------------- .nv.constant0._ZN7cutlass13device_kernelINS_4gemm6kernel13GemmUniversalIN4cute5tupleIJiiiiEEENS1_10collective13CollectiveMmaINS1_35MainloopSm100TmaUmmaWarpSpecializedILi41ELi2ELi4ENS5_IJNS4_1CILi4EEENSA_ILi1EEESC_EEEEENS5_IJNSA_ILi256EEENSA_ILi64EEENSA_ILi32EEEEEENS_12float_e5m2_tENS5_IJlSC_lEEESJ_SK_NS4_8TiledMMAINS4_8MMA_AtomIJNS4_10MMA_TraitsINS4_25SM100_MMA_F8F6F4_2x1SM_SSEJSJ_SJ_fSF_SG_NS4_17integral_constantINS4_4UMMA5MajorELSR_0EEESS_NSP_INSQ_7ScaleInELST_0EEESU_EEEEEENS4_6LayoutINS5_IJSC_SC_SC_EEENS5_IJNSA_ILi0EEESZ_SZ_EEEEENS5_IJNS4_10UnderscoreES12_S12_EEEEENS4_18SM100_TMA_2SM_LOADENS4_14ComposedLayoutINS4_7SwizzleILi1ELi4ELi3EEENS4_18smem_ptr_flag_bitsILi8EEENSX_INS5_IJNSA_ILi8EEESH_EEENS5_IJSH_SC_EEEEEEEvNS4_8identityENS4_28SM100_TMA_2SM_LOAD_MULTICASTES1F_vS1G_EENS_8epilogue10collective18CollectiveEpilogueINS1J_23Sm100TmaWarpSpecializedILi1ELi1ELi64ELb0ELb0EEEJNS5_IJNSA_ILi128EEESG_SH_EEENS5_IJNSX_IS1O_SC_EENSX_ISG_SC_EEEEESJ_SK_SJ_SK_NS1J_6fusion15FusionCallbacksIS1N_NS1T_17LinearCombinationISJ_fSJ_fLNS_15FloatRoundStyleE2EEES1P_S1S_JEEENS4_5SM1004TMEM4LOAD26SM100_TMEM_LOAD_32dp32b64xENS4_13SM90_TMA_LOADENS16_INS17_ILi2ELi4ELi3EEES1A_NSX_INS5_IJS1B_SG_EEENS5_IJSG_SC_EEEEEEENS4_39AutoVectorizingCopyWithAssumedAlignmentILi128EEENS4_14SM90_TMA_STOREES28_S2A_S2A_EEEvvEEEEvNT_6ParamsE --------------------------
	.section	.nv.constant0._ZN7cutlass13device_kernelINS_4gemm6kernel13GemmUniversalIN4cute5tupleIJiiiiEEENS1_10collective13CollectiveMmaINS1_35MainloopSm100TmaUmmaWarpSpecializedILi41ELi2ELi4ENS5_IJNS4_1CILi4EEENSA_ILi1EEESC_EEEEENS5_IJNSA_ILi256EEENSA_ILi64EEENSA_ILi32EEEEEENS_12float_e5m2_tENS5_IJlSC_lEEESJ_SK_NS4_8TiledMMAINS4_8MMA_AtomIJNS4_10MMA_TraitsINS4_25SM100_MMA_F8F6F4_2x1SM_SSEJSJ_SJ_fSF_SG_NS4_17integral_constantINS4_4UMMA5MajorELSR_0EEESS_NSP_INSQ_7ScaleInELST_0EEESU_EEEEEENS4_6LayoutINS5_IJSC_SC_SC_EEENS5_IJNSA_ILi0EEESZ_SZ_EEEEENS5_IJNS4_10UnderscoreES12_S12_EEEEENS4_18SM100_TMA_2SM_LOADENS4_14ComposedLayoutINS4_7SwizzleILi1ELi4ELi3EEENS4_18smem_ptr_flag_bitsILi8EEENSX_INS5_IJNSA_ILi8EEESH_EEENS5_IJSH_SC_EEEEEEEvNS4_8identityENS4_28SM100_TMA_2SM_LOAD_MULTICASTES1F_vS1G_EENS_8epilogue10collective18CollectiveEpilogueINS1J_23Sm100TmaWarpSpecializedILi1ELi1ELi64ELb0ELb0EEEJNS5_IJNSA_ILi128EEESG_SH_EEENS5_IJNSX_IS1O_SC_EENSX_ISG_SC_EEEEESJ_SK_SJ_SK_NS1J_6fusion15FusionCallbacksIS1N_NS1T_17LinearCombinationISJ_fSJ_fLNS_15FloatRoundStyleE2EEES1P_S1S_JEEENS4_5SM1004TMEM4LOAD26SM100_TMEM_LOAD_32dp32b64xENS4_13SM90_TMA_LOADENS16_INS17_ILi2ELi4ELi3EEES1A_NSX_INS5_IJS1B_SG_EEENS5_IJSG_SC_EEEEEEENS4_39AutoVectorizingCopyWithAssumedAlignmentILi128EEENS4_14SM90_TMA_STOREES28_S2A_S2A_EEEvvEEEEvNT_6ParamsE,"a",@progbits
	.sectionflags	@""
	.align	4
.nv.constant0._ZN7cutlass13device_kernelINS_4gemm6kernel13GemmUniversalIN4cute5tupleIJiiiiEEENS1_10collective13CollectiveMmaINS1_35MainloopSm100TmaUmmaWarpSpecializedILi41ELi2ELi4ENS5_IJNS4_1CILi4EEENSA_ILi1EEESC_EEEEENS5_IJNSA_ILi256EEENSA_ILi64EEENSA_ILi32EEEEEENS_12float_e5m2_tENS5_IJlSC_lEEESJ_SK_NS4_8TiledMMAINS4_8MMA_AtomIJNS4_10MMA_TraitsINS4_25SM100_MMA_F8F6F4_2x1SM_SSEJSJ_SJ_fSF_SG_NS4_17integral_constantINS4_4UMMA5MajorELSR_0EEESS_NSP_INSQ_7ScaleInELST_0EEESU_EEEEEENS4_6LayoutINS5_IJSC_SC_SC_EEENS5_IJNSA_ILi0EEESZ_SZ_EEEEENS5_IJNS4_10UnderscoreES12_S12_EEEEENS4_18SM100_TMA_2SM_LOADENS4_14ComposedLayoutINS4_7SwizzleILi1ELi4ELi3EEENS4_18smem_ptr_flag_bitsILi8EEENSX_INS5_IJNSA_ILi8EEESH_EEENS5_IJSH_SC_EEEEEEEvNS4_8identityENS4_28SM100_TMA_2SM_LOAD_MULTICASTES1F_vS1G_EENS_8epilogue10collective18CollectiveEpilogueINS1J_23Sm100TmaWarpSpecializedILi1ELi1ELi64ELb0ELb0EEEJNS5_IJNSA_ILi128EEESG_SH_EEENS5_IJNSX_IS1O_SC_EENSX_ISG_SC_EEEEESJ_SK_SJ_SK_NS1J_6fusion15FusionCallbacksIS1N_NS1T_17LinearCombinationISJ_fSJ_fLNS_15FloatRoundStyleE2EEES1P_S1S_JEEENS4_5SM1004TMEM4LOAD26SM100_TMEM_LOAD_32dp32b64xENS4_13SM90_TMA_LOADENS16_INS17_ILi2ELi4ELi3EEES1A_NSX_INS5_IJS1B_SG_EEENS5_IJSG_SC_EEEEEEENS4_39AutoVectorizingCopyWithAssumedAlignmentILi128EEENS4_14SM90_TMA_STOREES28_S2A_S2A_EEEvvEEEEvNT_6ParamsE:
	.zero		2944


//--------------------- SYMBOLS --------------------------

	.type		.nv.reservedSmem.offset0,@object
	.size		.nv.reservedSmem.offset0,0x4
	.type		.nv.reservedSmem.cap,@object
	.size		.nv.reservedSmem.cap,0x4
	.type		__assertfail,@function
